//
// Generated by NVIDIA NVVM Compiler
//
// Compiler Build ID: CL-36424714
// Cuda compilation tools, release 13.0, V13.0.88
// Based on NVVM 20.0.0
//

.version 9.0
.target sm_100
.address_size 64

	// .globl	_Z15matrixMulSharedPfS_S_i
// _ZZ15matrixMulSharedPfS_S_iE7sharedA has been demoted
// _ZZ15matrixMulSharedPfS_S_iE7sharedB has been demoted

.visible .entry _Z15matrixMulSharedPfS_S_i(
	.param .u64 .ptr .align 1 _Z15matrixMulSharedPfS_S_i_param_0,
	.param .u64 .ptr .align 1 _Z15matrixMulSharedPfS_S_i_param_1,
	.param .u64 .ptr .align 1 _Z15matrixMulSharedPfS_S_i_param_2,
	.param .u32 _Z15matrixMulSharedPfS_S_i_param_3
)
{
	.reg .pred 	%p<9>;
	.reg .b32 	%r<96>;
	.reg .b32 	%f<368>;
	.reg .b64 	%rd<48>;
	// demoted variable
	.shared .align 4 .b8 _ZZ15matrixMulSharedPfS_S_iE7sharedA[1024];
	// demoted variable
	.shared .align 4 .b8 _ZZ15matrixMulSharedPfS_S_iE7sharedB[1024];
	ld.param.u32 	%r31, [_Z15matrixMulSharedPfS_S_i_param_3];
	mov.u32 	%r32, %ctaid.y;
	mov.u32 	%r33, %ntid.y;
	mov.u32 	%r1, %tid.y;
	mad.lo.s32 	%r2, %r32, %r33, %r1;
	mov.u32 	%r34, %ctaid.x;
	mov.u32 	%r35, %ntid.x;
	mov.u32 	%r3, %tid.x;
	mad.lo.s32 	%r4, %r34, %r35, %r3;
	shr.s32 	%r36, %r31, 31;
	shr.u32 	%r37, %r36, 28;
	add.s32 	%r38, %r31, %r37;
	shr.s32 	%r5, %r38, 4;
	setp.lt.s32 	%p1, %r31, 16;
	mov.f32 	%f367, 0f00000000;
	@%p1 bra 	$L__BB0_9;
	mad.lo.s32 	%r6, %r31, %r2, %r3;
	shl.b32 	%r40, %r1, 6;
	mov.u32 	%r41, _ZZ15matrixMulSharedPfS_S_iE7sharedA;
	add.s32 	%r7, %r41, %r40;
	add.s32 	%r42, %r5, -1;
	setp.lt.u32 	%p2, %r42, 3;
	mov.f32 	%f367, 0f00000000;
	mov.b32 	%r95, 0;
	@%p2 bra 	$L__BB0_4;
	and.b32  	%r95, %r5, 134217724;
	neg.s32 	%r93, %r95;
	add.s32 	%r92, %r6, 32;
	add.s32 	%r44, %r1, 48;
	mad.lo.s32 	%r91, %r31, %r44, %r4;
	add.s32 	%r45, %r1, 32;
	mad.lo.s32 	%r90, %r31, %r45, %r4;
	add.s32 	%r46, %r1, 16;
	mad.lo.s32 	%r89, %r31, %r46, %r4;
	mad.lo.s32 	%r88, %r1, %r31, %r4;
	mov.f32 	%f367, 0f00000000;
$L__BB0_3:
	.pragma "nounroll";
	ld.param.u64 	%rd44, [_Z15matrixMulSharedPfS_S_i_param_1];
	ld.param.u64 	%rd41, [_Z15matrixMulSharedPfS_S_i_param_0];
	add.s32 	%r47, %r92, -32;
	cvta.to.global.u64 	%rd4, %rd41;
	mul.wide.u32 	%rd5, %r47, 4;
	add.s64 	%rd6, %rd4, %rd5;
	ld.global.f32 	%f14, [%rd6];
	shl.b32 	%r49, %r3, 2;
	add.s32 	%r50, %r7, %r49;
	st.shared.f32 	[%r50], %f14;
	cvta.to.global.u64 	%rd7, %rd44;
	mul.wide.u32 	%rd8, %r88, 4;
	add.s64 	%rd9, %rd7, %rd8;
	ld.global.f32 	%f15, [%rd9];
	mov.u32 	%r52, _ZZ15matrixMulSharedPfS_S_iE7sharedB;
	add.s32 	%r53, %r52, %r49;
	add.s32 	%r54, %r53, %r40;
	st.shared.f32 	[%r54], %f15;
	bar.sync 	0;
	ld.shared.f32 	%f16, [%r7];
	ld.shared.f32 	%f17, [%r53];
	fma.rn.f32 	%f18, %f16, %f17, %f367;
	ld.shared.f32 	%f19, [%r7+4];
	ld.shared.f32 	%f20, [%r53+64];
	fma.rn.f32 	%f21, %f19, %f20, %f18;
	ld.shared.f32 	%f22, [%r7+8];
	ld.shared.f32 	%f23, [%r53+128];
	fma.rn.f32 	%f24, %f22, %f23, %f21;
	ld.shared.f32 	%f25, [%r7+12];
	ld.shared.f32 	%f26, [%r53+192];
	fma.rn.f32 	%f27, %f25, %f26, %f24;
	ld.shared.f32 	%f28, [%r7+16];
	ld.shared.f32 	%f29, [%r53+256];
	fma.rn.f32 	%f30, %f28, %f29, %f27;
	ld.shared.f32 	%f31, [%r7+20];
	ld.shared.f32 	%f32, [%r53+320];
	fma.rn.f32 	%f33, %f31, %f32, %f30;
	ld.shared.f32 	%f34, [%r7+24];
	ld.shared.f32 	%f35, [%r53+384];
	fma.rn.f32 	%f36, %f34, %f35, %f33;
	ld.shared.f32 	%f37, [%r7+28];
	ld.shared.f32 	%f38, [%r53+448];
	fma.rn.f32 	%f39, %f37, %f38, %f36;
	ld.shared.f32 	%f40, [%r7+32];
	ld.shared.f32 	%f41, [%r53+512];
	fma.rn.f32 	%f42, %f40, %f41, %f39;
	ld.shared.f32 	%f43, [%r7+36];
	ld.shared.f32 	%f44, [%r53+576];
	fma.rn.f32 	%f45, %f43, %f44, %f42;
	ld.shared.f32 	%f46, [%r7+40];
	ld.shared.f32 	%f47, [%r53+640];
	fma.rn.f32 	%f48, %f46, %f47, %f45;
	ld.shared.f32 	%f49, [%r7+44];
	ld.shared.f32 	%f50, [%r53+704];
	fma.rn.f32 	%f51, %f49, %f50, %f48;
	ld.shared.f32 	%f52, [%r7+48];
	ld.shared.f32 	%f53, [%r53+768];
	fma.rn.f32 	%f54, %f52, %f53, %f51;
	ld.shared.f32 	%f55, [%r7+52];
	ld.shared.f32 	%f56, [%r53+832];
	fma.rn.f32 	%f57, %f55, %f56, %f54;
	ld.shared.f32 	%f58, [%r7+56];
	ld.shared.f32 	%f59, [%r53+896];
	fma.rn.f32 	%f60, %f58, %f59, %f57;
	ld.shared.f32 	%f61, [%r7+60];
	ld.shared.f32 	%f62, [%r53+960];
	fma.rn.f32 	%f63, %f61, %f62, %f60;
	bar.sync 	0;
	add.s32 	%r55, %r92, -16;
	mul.wide.u32 	%rd10, %r55, 4;
	add.s64 	%rd11, %rd4, %rd10;
	ld.global.f32 	%f64, [%rd11];
	st.shared.f32 	[%r50], %f64;
	mul.wide.u32 	%rd12, %r89, 4;
	add.s64 	%rd13, %rd7, %rd12;
	ld.global.f32 	%f65, [%rd13];
	st.shared.f32 	[%r54], %f65;
	bar.sync 	0;
	ld.shared.f32 	%f66, [%r7];
	ld.shared.f32 	%f67, [%r53];
	fma.rn.f32 	%f68, %f66, %f67, %f63;
	ld.shared.f32 	%f69, [%r7+4];
	ld.shared.f32 	%f70, [%r53+64];
	fma.rn.f32 	%f71, %f69, %f70, %f68;
	ld.shared.f32 	%f72, [%r7+8];
	ld.shared.f32 	%f73, [%r53+128];
	fma.rn.f32 	%f74, %f72, %f73, %f71;
	ld.shared.f32 	%f75, [%r7+12];
	ld.shared.f32 	%f76, [%r53+192];
	fma.rn.f32 	%f77, %f75, %f76, %f74;
	ld.shared.f32 	%f78, [%r7+16];
	ld.shared.f32 	%f79, [%r53+256];
	fma.rn.f32 	%f80, %f78, %f79, %f77;
	ld.shared.f32 	%f81, [%r7+20];
	ld.shared.f32 	%f82, [%r53+320];
	fma.rn.f32 	%f83, %f81, %f82, %f80;
	ld.shared.f32 	%f84, [%r7+24];
	ld.shared.f32 	%f85, [%r53+384];
	fma.rn.f32 	%f86, %f84, %f85, %f83;
	ld.shared.f32 	%f87, [%r7+28];
	ld.shared.f32 	%f88, [%r53+448];
	fma.rn.f32 	%f89, %f87, %f88, %f86;
	ld.shared.f32 	%f90, [%r7+32];
	ld.shared.f32 	%f91, [%r53+512];
	fma.rn.f32 	%f92, %f90, %f91, %f89;
	ld.shared.f32 	%f93, [%r7+36];
	ld.shared.f32 	%f94, [%r53+576];
	fma.rn.f32 	%f95, %f93, %f94, %f92;
	ld.shared.f32 	%f96, [%r7+40];
	ld.shared.f32 	%f97, [%r53+640];
	fma.rn.f32 	%f98, %f96, %f97, %f95;
	ld.shared.f32 	%f99, [%r7+44];
	ld.shared.f32 	%f100, [%r53+704];
	fma.rn.f32 	%f101, %f99, %f100, %f98;
	ld.shared.f32 	%f102, [%r7+48];
	ld.shared.f32 	%f103, [%r53+768];
	fma.rn.f32 	%f104, %f102, %f103, %f101;
	ld.shared.f32 	%f105, [%r7+52];
	ld.shared.f32 	%f106, [%r53+832];
	fma.rn.f32 	%f107, %f105, %f106, %f104;
	ld.shared.f32 	%f108, [%r7+56];
	ld.shared.f32 	%f109, [%r53+896];
	fma.rn.f32 	%f110, %f108, %f109, %f107;
	ld.shared.f32 	%f111, [%r7+60];
	ld.shared.f32 	%f112, [%r53+960];
	fma.rn.f32 	%f113, %f111, %f112, %f110;
	bar.sync 	0;
	add.s32 	%r56, %r92, 16;
	mul.wide.u32 	%rd14, %r92, 4;
	add.s64 	%rd15, %rd4, %rd14;
	ld.global.f32 	%f114, [%rd15];
	st.shared.f32 	[%r50], %f114;
	mul.wide.u32 	%rd16, %r90, 4;
	add.s64 	%rd17, %rd7, %rd16;
	ld.global.f32 	%f115, [%rd17];
	st.shared.f32 	[%r54], %f115;
	bar.sync 	0;
	ld.shared.f32 	%f116, [%r7];
	ld.shared.f32 	%f117, [%r53];
	fma.rn.f32 	%f118, %f116, %f117, %f113;
	ld.shared.f32 	%f119, [%r7+4];
	ld.shared.f32 	%f120, [%r53+64];
	fma.rn.f32 	%f121, %f119, %f120, %f118;
	ld.shared.f32 	%f122, [%r7+8];
	ld.shared.f32 	%f123, [%r53+128];
	fma.rn.f32 	%f124, %f122, %f123, %f121;
	ld.shared.f32 	%f125, [%r7+12];
	ld.shared.f32 	%f126, [%r53+192];
	fma.rn.f32 	%f127, %f125, %f126, %f124;
	ld.shared.f32 	%f128, [%r7+16];
	ld.shared.f32 	%f129, [%r53+256];
	fma.rn.f32 	%f130, %f128, %f129, %f127;
	ld.shared.f32 	%f131, [%r7+20];
	ld.shared.f32 	%f132, [%r53+320];
	fma.rn.f32 	%f133, %f131, %f132, %f130;
	ld.shared.f32 	%f134, [%r7+24];
	ld.shared.f32 	%f135, [%r53+384];
	fma.rn.f32 	%f136, %f134, %f135, %f133;
	ld.shared.f32 	%f137, [%r7+28];
	ld.shared.f32 	%f138, [%r53+448];
	fma.rn.f32 	%f139, %f137, %f138, %f136;
	ld.shared.f32 	%f140, [%r7+32];
	ld.shared.f32 	%f141, [%r53+512];
	fma.rn.f32 	%f142, %f140, %f141, %f139;
	ld.shared.f32 	%f143, [%r7+36];
	ld.shared.f32 	%f144, [%r53+576];
	fma.rn.f32 	%f145, %f143, %f144, %f142;
	ld.shared.f32 	%f146, [%r7+40];
	ld.shared.f32 	%f147, [%r53+640];
	fma.rn.f32 	%f148, %f146, %f147, %f145;
	ld.shared.f32 	%f149, [%r7+44];
	ld.shared.f32 	%f150, [%r53+704];
	fma.rn.f32 	%f151, %f149, %f150, %f148;
	ld.shared.f32 	%f152, [%r7+48];
	ld.shared.f32 	%f153, [%r53+768];
	fma.rn.f32 	%f154, %f152, %f153, %f151;
	ld.shared.f32 	%f155, [%r7+52];
	ld.shared.f32 	%f156, [%r53+832];
	fma.rn.f32 	%f157, %f155, %f156, %f154;
	ld.shared.f32 	%f158, [%r7+56];
	ld.shared.f32 	%f159, [%r53+896];
	fma.rn.f32 	%f160, %f158, %f159, %f157;
	ld.shared.f32 	%f161, [%r7+60];
	ld.shared.f32 	%f162, [%r53+960];
	fma.rn.f32 	%f163, %f161, %f162, %f160;
	bar.sync 	0;
	mul.wide.u32 	%rd18, %r56, 4;
	add.s64 	%rd19, %rd4, %rd18;
	ld.global.f32 	%f164, [%rd19];
	st.shared.f32 	[%r50], %f164;
	mul.wide.u32 	%rd20, %r91, 4;
	add.s64 	%rd21, %rd7, %rd20;
	ld.global.f32 	%f165, [%rd21];
	st.shared.f32 	[%r54], %f165;
	bar.sync 	0;
	ld.shared.f32 	%f166, [%r7];
	ld.shared.f32 	%f167, [%r53];
	fma.rn.f32 	%f168, %f166, %f167, %f163;
	ld.shared.f32 	%f169, [%r7+4];
	ld.shared.f32 	%f170, [%r53+64];
	fma.rn.f32 	%f171, %f169, %f170, %f168;
	ld.shared.f32 	%f172, [%r7+8];
	ld.shared.f32 	%f173, [%r53+128];
	fma.rn.f32 	%f174, %f172, %f173, %f171;
	ld.shared.f32 	%f175, [%r7+12];
	ld.shared.f32 	%f176, [%r53+192];
	fma.rn.f32 	%f177, %f175, %f176, %f174;
	ld.shared.f32 	%f178, [%r7+16];
	ld.shared.f32 	%f179, [%r53+256];
	fma.rn.f32 	%f180, %f178, %f179, %f177;
	ld.shared.f32 	%f181, [%r7+20];
	ld.shared.f32 	%f182, [%r53+320];
	fma.rn.f32 	%f183, %f181, %f182, %f180;
	ld.shared.f32 	%f184, [%r7+24];
	ld.shared.f32 	%f185, [%r53+384];
	fma.rn.f32 	%f186, %f184, %f185, %f183;
	ld.shared.f32 	%f187, [%r7+28];
	ld.shared.f32 	%f188, [%r53+448];
	fma.rn.f32 	%f189, %f187, %f188, %f186;
	ld.shared.f32 	%f190, [%r7+32];
	ld.shared.f32 	%f191, [%r53+512];
	fma.rn.f32 	%f192, %f190, %f191, %f189;
	ld.shared.f32 	%f193, [%r7+36];
	ld.shared.f32 	%f194, [%r53+576];
	fma.rn.f32 	%f195, %f193, %f194, %f192;
	ld.shared.f32 	%f196, [%r7+40];
	ld.shared.f32 	%f197, [%r53+640];
	fma.rn.f32 	%f198, %f196, %f197, %f195;
	ld.shared.f32 	%f199, [%r7+44];
	ld.shared.f32 	%f200, [%r53+704];
	fma.rn.f32 	%f201, %f199, %f200, %f198;
	ld.shared.f32 	%f202, [%r7+48];
	ld.shared.f32 	%f203, [%r53+768];
	fma.rn.f32 	%f204, %f202, %f203, %f201;
	ld.shared.f32 	%f205, [%r7+52];
	ld.shared.f32 	%f206, [%r53+832];
	fma.rn.f32 	%f207, %f205, %f206, %f204;
	ld.shared.f32 	%f208, [%r7+56];
	ld.shared.f32 	%f209, [%r53+896];
	fma.rn.f32 	%f210, %f208, %f209, %f207;
	ld.shared.f32 	%f211, [%r7+60];
	ld.shared.f32 	%f212, [%r53+960];
	fma.rn.f32 	%f367, %f211, %f212, %f210;
	bar.sync 	0;
	add.s32 	%r93, %r93, 4;
	add.s32 	%r92, %r92, 64;
	shl.b32 	%r57, %r31, 6;
	add.s32 	%r91, %r91, %r57;
	add.s32 	%r90, %r90, %r57;
	add.s32 	%r89, %r89, %r57;
	add.s32 	%r88, %r88, %r57;
	setp.ne.s32 	%p3, %r93, 0;
	@%p3 bra 	$L__BB0_3;
$L__BB0_4:
	and.b32  	%r28, %r5, 3;
	setp.eq.s32 	%p4, %r28, 0;
	@%p4 bra 	$L__BB0_9;
	setp.eq.s32 	%p5, %r28, 1;
	@%p5 bra 	$L__BB0_7;
	ld.param.u64 	%rd45, [_Z15matrixMulSharedPfS_S_i_param_1];
	ld.param.u64 	%rd42, [_Z15matrixMulSharedPfS_S_i_param_0];
	shl.b32 	%r58, %r95, 4;
	add.s32 	%r61, %r6, %r58;
	cvta.to.global.u64 	%rd22, %rd42;
	mul.wide.u32 	%rd23, %r61, 4;
	add.s64 	%rd24, %rd22, %rd23;
	ld.global.f32 	%f214, [%rd24];
	shl.b32 	%r62, %r3, 2;
	add.s32 	%r63, %r7, %r62;
	st.shared.f32 	[%r63], %f214;
	add.s32 	%r64, %r58, %r1;
	mad.lo.s32 	%r65, %r64, %r31, %r4;
	cvta.to.global.u64 	%rd25, %rd45;
	mul.wide.u32 	%rd26, %r65, 4;
	add.s64 	%rd27, %rd25, %rd26;
	ld.global.f32 	%f215, [%rd27];
	mov.u32 	%r67, _ZZ15matrixMulSharedPfS_S_iE7sharedB;
	add.s32 	%r68, %r67, %r62;
	add.s32 	%r69, %r68, %r40;
	st.shared.f32 	[%r69], %f215;
	bar.sync 	0;
	ld.shared.f32 	%f216, [%r7];
	ld.shared.f32 	%f217, [%r68];
	fma.rn.f32 	%f218, %f216, %f217, %f367;
	ld.shared.f32 	%f219, [%r7+4];
	ld.shared.f32 	%f220, [%r68+64];
	fma.rn.f32 	%f221, %f219, %f220, %f218;
	ld.shared.f32 	%f222, [%r7+8];
	ld.shared.f32 	%f223, [%r68+128];
	fma.rn.f32 	%f224, %f222, %f223, %f221;
	ld.shared.f32 	%f225, [%r7+12];
	ld.shared.f32 	%f226, [%r68+192];
	fma.rn.f32 	%f227, %f225, %f226, %f224;
	ld.shared.f32 	%f228, [%r7+16];
	ld.shared.f32 	%f229, [%r68+256];
	fma.rn.f32 	%f230, %f228, %f229, %f227;
	ld.shared.f32 	%f231, [%r7+20];
	ld.shared.f32 	%f232, [%r68+320];
	fma.rn.f32 	%f233, %f231, %f232, %f230;
	ld.shared.f32 	%f234, [%r7+24];
	ld.shared.f32 	%f235, [%r68+384];
	fma.rn.f32 	%f236, %f234, %f235, %f233;
	ld.shared.f32 	%f237, [%r7+28];
	ld.shared.f32 	%f238, [%r68+448];
	fma.rn.f32 	%f239, %f237, %f238, %f236;
	ld.shared.f32 	%f240, [%r7+32];
	ld.shared.f32 	%f241, [%r68+512];
	fma.rn.f32 	%f242, %f240, %f241, %f239;
	ld.shared.f32 	%f243, [%r7+36];
	ld.shared.f32 	%f244, [%r68+576];
	fma.rn.f32 	%f245, %f243, %f244, %f242;
	ld.shared.f32 	%f246, [%r7+40];
	ld.shared.f32 	%f247, [%r68+640];
	fma.rn.f32 	%f248, %f246, %f247, %f245;
	ld.shared.f32 	%f249, [%r7+44];
	ld.shared.f32 	%f250, [%r68+704];
	fma.rn.f32 	%f251, %f249, %f250, %f248;
	ld.shared.f32 	%f252, [%r7+48];
	ld.shared.f32 	%f253, [%r68+768];
	fma.rn.f32 	%f254, %f252, %f253, %f251;
	ld.shared.f32 	%f255, [%r7+52];
	ld.shared.f32 	%f256, [%r68+832];
	fma.rn.f32 	%f257, %f255, %f256, %f254;
	ld.shared.f32 	%f258, [%r7+56];
	ld.shared.f32 	%f259, [%r68+896];
	fma.rn.f32 	%f260, %f258, %f259, %f257;
	ld.shared.f32 	%f261, [%r7+60];
	ld.shared.f32 	%f262, [%r68+960];
	fma.rn.f32 	%f263, %f261, %f262, %f260;
	bar.sync 	0;
	add.s32 	%r70, %r61, 16;
	mul.wide.u32 	%rd28, %r70, 4;
	add.s64 	%rd29, %rd22, %rd28;
	ld.global.f32 	%f264, [%rd29];
	st.shared.f32 	[%r63], %f264;
	add.s32 	%r71, %r64, 16;
	mad.lo.s32 	%r72, %r71, %r31, %r4;
	mul.wide.u32 	%rd30, %r72, 4;
	add.s64 	%rd31, %rd25, %rd30;
	ld.global.f32 	%f265, [%rd31];
	st.shared.f32 	[%r69], %f265;
	bar.sync 	0;
	ld.shared.f32 	%f266, [%r7];
	ld.shared.f32 	%f267, [%r68];
	fma.rn.f32 	%f268, %f266, %f267, %f263;
	ld.shared.f32 	%f269, [%r7+4];
	ld.shared.f32 	%f270, [%r68+64];
	fma.rn.f32 	%f271, %f269, %f270, %f268;
	ld.shared.f32 	%f272, [%r7+8];
	ld.shared.f32 	%f273, [%r68+128];
	fma.rn.f32 	%f274, %f272, %f273, %f271;
	ld.shared.f32 	%f275, [%r7+12];
	ld.shared.f32 	%f276, [%r68+192];
	fma.rn.f32 	%f277, %f275, %f276, %f274;
	ld.shared.f32 	%f278, [%r7+16];
	ld.shared.f32 	%f279, [%r68+256];
	fma.rn.f32 	%f280, %f278, %f279, %f277;
	ld.shared.f32 	%f281, [%r7+20];
	ld.shared.f32 	%f282, [%r68+320];
	fma.rn.f32 	%f283, %f281, %f282, %f280;
	ld.shared.f32 	%f284, [%r7+24];
	ld.shared.f32 	%f285, [%r68+384];
	fma.rn.f32 	%f286, %f284, %f285, %f283;
	ld.shared.f32 	%f287, [%r7+28];
	ld.shared.f32 	%f288, [%r68+448];
	fma.rn.f32 	%f289, %f287, %f288, %f286;
	ld.shared.f32 	%f290, [%r7+32];
	ld.shared.f32 	%f291, [%r68+512];
	fma.rn.f32 	%f292, %f290, %f291, %f289;
	ld.shared.f32 	%f293, [%r7+36];
	ld.shared.f32 	%f294, [%r68+576];
	fma.rn.f32 	%f295, %f293, %f294, %f292;
	ld.shared.f32 	%f296, [%r7+40];
	ld.shared.f32 	%f297, [%r68+640];
	fma.rn.f32 	%f298, %f296, %f297, %f295;
	ld.shared.f32 	%f299, [%r7+44];
	ld.shared.f32 	%f300, [%r68+704];
	fma.rn.f32 	%f301, %f299, %f300, %f298;
	ld.shared.f32 	%f302, [%r7+48];
	ld.shared.f32 	%f303, [%r68+768];
	fma.rn.f32 	%f304, %f302, %f303, %f301;
	ld.shared.f32 	%f305, [%r7+52];
	ld.shared.f32 	%f306, [%r68+832];
	fma.rn.f32 	%f307, %f305, %f306, %f304;
	ld.shared.f32 	%f308, [%r7+56];
	ld.shared.f32 	%f309, [%r68+896];
	fma.rn.f32 	%f310, %f308, %f309, %f307;
	ld.shared.f32 	%f311, [%r7+60];
	ld.shared.f32 	%f312, [%r68+960];
	fma.rn.f32 	%f367, %f311, %f312, %f310;
	bar.sync 	0;
	add.s32 	%r95, %r95, 2;
$L__BB0_7:
	and.b32  	%r73, %r5, 1;
	setp.eq.b32 	%p6, %r73, 1;
	not.pred 	%p7, %p6;
	@%p7 bra 	$L__BB0_9;
	ld.param.u64 	%rd46, [_Z15matrixMulSharedPfS_S_i_param_1];
	ld.param.u64 	%rd43, [_Z15matrixMulSharedPfS_S_i_param_0];
	shl.b32 	%r74, %r95, 4;
	add.s32 	%r77, %r6, %r74;
	cvta.to.global.u64 	%rd32, %rd43;
	mul.wide.u32 	%rd33, %r77, 4;
	add.s64 	%rd34, %rd32, %rd33;
	ld.global.f32 	%f313, [%rd34];
	shl.b32 	%r78, %r3, 2;
	add.s32 	%r79, %r7, %r78;
	st.shared.f32 	[%r79], %f313;
	add.s32 	%r80, %r74, %r1;
	mad.lo.s32 	%r81, %r80, %r31, %r4;
	cvta.to.global.u64 	%rd35, %rd46;
	mul.wide.u32 	%rd36, %r81, 4;
	add.s64 	%rd37, %rd35, %rd36;
	ld.global.f32 	%f314, [%rd37];
	mov.u32 	%r83, _ZZ15matrixMulSharedPfS_S_iE7sharedB;
	add.s32 	%r84, %r83, %r78;
	add.s32 	%r85, %r84, %r40;
	st.shared.f32 	[%r85], %f314;
	bar.sync 	0;
	ld.shared.f32 	%f315, [%r7];
	ld.shared.f32 	%f316, [%r84];
	fma.rn.f32 	%f317, %f315, %f316, %f367;
	ld.shared.f32 	%f318, [%r7+4];
	ld.shared.f32 	%f319, [%r84+64];
	fma.rn.f32 	%f320, %f318, %f319, %f317;
	ld.shared.f32 	%f321, [%r7+8];
	ld.shared.f32 	%f322, [%r84+128];
	fma.rn.f32 	%f323, %f321, %f322, %f320;
	ld.shared.f32 	%f324, [%r7+12];
	ld.shared.f32 	%f325, [%r84+192];
	fma.rn.f32 	%f326, %f324, %f325, %f323;
	ld.shared.f32 	%f327, [%r7+16];
	ld.shared.f32 	%f328, [%r84+256];
	fma.rn.f32 	%f329, %f327, %f328, %f326;
	ld.shared.f32 	%f330, [%r7+20];
	ld.shared.f32 	%f331, [%r84+320];
	fma.rn.f32 	%f332, %f330, %f331, %f329;
	ld.shared.f32 	%f333, [%r7+24];
	ld.shared.f32 	%f334, [%r84+384];
	fma.rn.f32 	%f335, %f333, %f334, %f332;
	ld.shared.f32 	%f336, [%r7+28];
	ld.shared.f32 	%f337, [%r84+448];
	fma.rn.f32 	%f338, %f336, %f337, %f335;
	ld.shared.f32 	%f339, [%r7+32];
	ld.shared.f32 	%f340, [%r84+512];
	fma.rn.f32 	%f341, %f339, %f340, %f338;
	ld.shared.f32 	%f342, [%r7+36];
	ld.shared.f32 	%f343, [%r84+576];
	fma.rn.f32 	%f344, %f342, %f343, %f341;
	ld.shared.f32 	%f345, [%r7+40];
	ld.shared.f32 	%f346, [%r84+640];
	fma.rn.f32 	%f347, %f345, %f346, %f344;
	ld.shared.f32 	%f348, [%r7+44];
	ld.shared.f32 	%f349, [%r84+704];
	fma.rn.f32 	%f350, %f348, %f349, %f347;
	ld.shared.f32 	%f351, [%r7+48];
	ld.shared.f32 	%f352, [%r84+768];
	fma.rn.f32 	%f353, %f351, %f352, %f350;
	ld.shared.f32 	%f354, [%r7+52];
	ld.shared.f32 	%f355, [%r84+832];
	fma.rn.f32 	%f356, %f354, %f355, %f353;
	ld.shared.f32 	%f357, [%r7+56];
	ld.shared.f32 	%f358, [%r84+896];
	fma.rn.f32 	%f359, %f357, %f358, %f356;
	ld.shared.f32 	%f360, [%r7+60];
	ld.shared.f32 	%f361, [%r84+960];
	fma.rn.f32 	%f367, %f360, %f361, %f359;
	bar.sync 	0;
$L__BB0_9:
	max.s32 	%r86, %r2, %r4;
	setp.ge.s32 	%p8, %r86, %r31;
	@%p8 bra 	$L__BB0_11;
	ld.param.u64 	%rd47, [_Z15matrixMulSharedPfS_S_i_param_2];
	mad.lo.s32 	%r87, %r31, %r2, %r4;
	cvta.to.global.u64 	%rd38, %rd47;
	mul.wide.s32 	%rd39, %r87, 4;
	add.s64 	%rd40, %rd38, %rd39;
	st.global.f32 	[%rd40], %f367;
$L__BB0_11:
	ret;

}


// ===== COMPILED SASS (sm_100) =====

	.target	sm_100

	.elftype	@"ET_EXEC"


//--------------------- .note.nv.tkinfo           --------------------------
	.section	.note.nv.tkinfo,"",@"SHT_NOTE"
	.sectionflags	@"SHF_NOTE_NV_TKINFO"
	.tkinfo
        /*0018*/ 	.word	0x00000002
        /*0030*/ 	.string	""
        /*0030*/ 	.string	"ptxas"
        /*0030*/ 	.string	"Cuda compilation tools, release 13.0, V13.0.88"
        /*0030*/ 	.string	"Build cuda_13.0.r13.0/compiler.36424714_0"
        /*0030*/ 	.string	"-arch sm_100 -m 64 "



//--------------------- .note.nv.cuinfo           --------------------------
	.section	.note.nv.cuinfo,"",@"SHT_NOTE"
	.sectionflags	@"SHF_NOTE_NV_CUINFO"
        /*0018*/ 	.short	0x0002
        /*001a*/ 	.short	0x0064
        /*001c*/ 	.short	0x0082
	.zero		2


//--------------------- .nv.info                  --------------------------
	.section	.nv.info,"",@"SHT_CUDA_INFO"
	.align	4


	//----- nvinfo : EIATTR_REGCOUNT
	.align		4
        /*0000*/ 	.byte	0x04, 0x2f
        /*0002*/ 	.short	(.L_1 - .L_0)
	.align		4
.L_0:
        /*0004*/ 	.word	index@(_Z15matrixMulSharedPfS_S_i)
        /*0008*/ 	.word	0x00000028


	//----- nvinfo : EIATTR_FRAME_SIZE
	.align		4
.L_1:
        /*000c*/ 	.byte	0x04, 0x11
        /*000e*/ 	.short	(.L_3 - .L_2)
	.align		4
.L_2:
        /*0010*/ 	.word	index@(_Z15matrixMulSharedPfS_S_i)
        /*0014*/ 	.word	0x00000000


	//----- nvinfo : EIATTR_MIN_STACK_SIZE
	.align		4
.L_3:
        /*0018*/ 	.byte	0x04, 0x12
        /*001a*/ 	.short	(.L_5 - .L_4)
	.align		4
.L_4:
        /*001c*/ 	.word	index@(_Z15matrixMulSharedPfS_S_i)
        /*0020*/ 	.word	0x00000000
.L_5:


//--------------------- .nv.compat                --------------------------
	.section	.nv.compat,"",@"SHT_CUDA_COMPAT_INFO"
	.align	4
        /*0000*/ 	.byte	0x02, 0x09, 0x00, 0x00, 0x02, 0x02, 0x01, 0x00, 0x02, 0x05, 0x05, 0x00, 0x03, 0x07, 0x01, 0x01
        /*0010*/ 	.byte	0x02, 0x03, 0x00, 0x00, 0x02, 0x06, 0x01, 0x00, 0x04, 0x0b, 0x08, 0x00, 0x09, 0x00, 0x00, 0x00
        /*0020*/ 	.byte	0x00, 0x00, 0x00, 0x00


//--------------------- .nv.info._Z15matrixMulSharedPfS_S_i --------------------------
	.section	.nv.info._Z15matrixMulSharedPfS_S_i,"",@"SHT_CUDA_INFO"
	.sectionflags	@""
	.align	4


	//----- nvinfo : EIATTR_CUDA_API_VERSION
	.align		4
        /*0000*/ 	.byte	0x04, 0x37
        /*0002*/ 	.short	(.L_7 - .L_6)
.L_6:
        /*0004*/ 	.word	0x00000082


	//----- nvinfo : EIATTR_KPARAM_INFO
	.align		4
.L_7:
        /*0008*/ 	.byte	0x04, 0x17
        /*000a*/ 	.short	(.L_9 - .L_8)
.L_8:
        /*000c*/ 	.word	0x00000000
        /*0010*/ 	.short	0x0003
        /*0012*/ 	.short	0x0018
        /*0014*/ 	.byte	0x00, 0xf0, 0x11, 0x00


	//----- nvinfo : EIATTR_KPARAM_INFO
	.align		4
.L_9:
        /*0018*/ 	.byte	0x04, 0x17
        /*001a*/ 	.short	(.L_11 - .L_10)
.L_10:
        /*001c*/ 	.word	0x00000000
        /*0020*/ 	.short	0x0002
        /*0022*/ 	.short	0x0010
        /*0024*/ 	.byte	0x00, 0xf5, 0x21, 0x00


	//----- nvinfo : EIATTR_KPARAM_INFO
	.align		4
.L_11:
        /*0028*/ 	.byte	0x04, 0x17
        /*002a*/ 	.short	(.L_13 - .L_12)
.L_12:
        /*002c*/ 	.word	0x00000000
        /*0030*/ 	.short	0x0001
        /*0032*/ 	.short	0x0008
        /*0034*/ 	.byte	0x00, 0xf5, 0x21, 0x00


	//----- nvinfo : EIATTR_KPARAM_INFO
	.align		4
.L_13:
        /*0038*/ 	.byte	0x04, 0x17
        /*003a*/ 	.short	(.L_15 - .L_14)
.L_14:
        /*003c*/ 	.word	0x00000000
        /*0040*/ 	.short	0x0000
        /*0042*/ 	.short	0x0000
        /*0044*/ 	.byte	0x00, 0xf5, 0x21, 0x00


	//----- nvinfo : EIATTR_SPARSE_MMA_MASK
	.align		4
.L_15:
        /*0048*/ 	.byte	0x03, 0x50
        /*004a*/ 	.short	0x0000


	//----- nvinfo : EIATTR_MAXREG_COUNT
	.align		4
        /*004c*/ 	.byte	0x03, 0x1b
        /*004e*/ 	.short	0x00ff


	//----- nvinfo : EIATTR_NUM_BARRIERS
	.align		4
        /*0050*/ 	.byte	0x02, 0x4c
        /*0052*/ 	.byte	0x01
	.zero		1


	//----- nvinfo : EIATTR_MERCURY_ISA_VERSION
	.align		4
        /*0054*/ 	.byte	0x03, 0x5f
        /*0056*/ 	.short	0x0101


	//----- nvinfo : EIATTR_VRC_CTA_INIT_COUNT
	.align		4
        /*0058*/ 	.byte	0x02, 0x4a
	.zero		1
	.zero		1


	//----- nvinfo : EIATTR_EXIT_INSTR_OFFSETS
	.align		4
        /*005c*/ 	.byte	0x04, 0x1c
        /*005e*/ 	.short	(.L_17 - .L_16)


	//   ....[0]....
.L_16:
        /*0060*/ 	.word	0x000018d0


	//   ....[1]....
        /*0064*/ 	.word	0x00001920


	//----- nvinfo : EIATTR_CBANK_PARAM_SIZE
	.align		4
.L_17:
        /*0068*/ 	.byte	0x03, 0x19
        /*006a*/ 	.short	0x001c


	//----- nvinfo : EIATTR_PARAM_CBANK
	.align		4
        /*006c*/ 	.byte	0x04, 0x0a
        /*006e*/ 	.short	(.L_19 - .L_18)
	.align		4
.L_18:
        /*0070*/ 	.word	index@(.nv.constant0._Z15matrixMulSharedPfS_S_i)
        /*0074*/ 	.short	0x0380
        /*0076*/ 	.short	0x001c


	//----- nvinfo : EIATTR_SW_WAR
	.align		4
.L_19:
        /*0078*/ 	.byte	0x04, 0x36
        /*007a*/ 	.short	(.L_21 - .L_20)
.L_20:
        /*007c*/ 	.word	0x00000008
.L_21:


//--------------------- .nv.callgraph             --------------------------
	.section	.nv.callgraph,"",@"SHT_CUDA_CALLGRAPH"
	.align	4
	.sectionentsize	8
	.align		4
        /*0000*/ 	.word	0x00000000
	.align		4
        /*0004*/ 	.word	0xffffffff
	.align		4
        /*0008*/ 	.word	0x00000000
	.align		4
        /*000c*/ 	.word	0xfffffffe
	.align		4
        /*0010*/ 	.word	0x00000000
	.align		4
        /*0014*/ 	.word	0xfffffffd
	.align		4
        /*0018*/ 	.word	0x00000000
	.align		4
        /*001c*/ 	.word	0xfffffffc


//--------------------- .text._Z15matrixMulSharedPfS_S_i --------------------------
	.section	.text._Z15matrixMulSharedPfS_S_i,"ax",@progbits
	.align	128
        .global         _Z15matrixMulSharedPfS_S_i
        .type           _Z15matrixMulSharedPfS_S_i,@function
        .size           _Z15matrixMulSharedPfS_S_i,(.L_x_5 - _Z15matrixMulSharedPfS_S_i)
        .other          _Z15matrixMulSharedPfS_S_i,@"STO_CUDA_ENTRY STV_DEFAULT"
_Z15matrixMulSharedPfS_S_i:
.text._Z15matrixMulSharedPfS_S_i:
[----:B------:R-:W-:Y:S08]  /*0000*/  LDC R1, c[0x0][0x37c] ;  /* 0x0000df00ff017b82 */ /* 0x000ff00000000800 */
[----:B------:R-:W0:Y:S01]  /*0010*/  LDC R4, c[0x0][0x398] ;  /* 0x0000e600ff047b82 */ /* 0x000e220000000800 */
[----:B------:R-:W1:Y:S01]  /*0020*/  S2R R3, SR_TID.Y ;  /* 0x0000000000037919 */ /* 0x000e620000002200 */
[----:B------:R-:W2:Y:S01]  /*0030*/  LDCU.64 UR8, c[0x0][0x358] ;  /* 0x00006b00ff0877ac */ /* 0x000ea20008000a00 */
[----:B------:R-:W-:Y:S01]  /*0040*/  HFMA2 R33, -RZ, RZ, 0, 0 ;  /* 0x00000000ff217431 */ /* 0x000fe200000001ff */
[----:B------:R-:W3:Y:S04]  /*0050*/  S2R R2, SR_TID.X ;  /* 0x0000000000027919 */ /* 0x000ee80000002100 */
[----:B------:R-:W1:Y:S08]  /*0060*/  LDC R0, c[0x0][0x364] ;  /* 0x0000d900ff007b82 */ /* 0x000e700000000800 */
[----:B------:R-:W1:Y:S08]  /*0070*/  S2UR UR4, SR_CTAID.Y ;  /* 0x00000000000479c3 */ /* 0x000e700000002600 */
[----:B------:R-:W3:Y:S01]  /*0080*/  S2UR UR5, SR_CTAID.X ;  /* 0x00000000000579c3 */ /* 0x000ee20000002500 */
[----:B0-----:R-:W-:-:S02]  /*0090*/  ISETP.GE.AND P0, PT, R4, 0x10, PT ;  /* 0x000000100400780c */ /* 0x001fc40003f06270 */
[----:B------:R-:W-:-:S04]  /*00a0*/  SHF.R.S32.HI R5, RZ, 0x1f, R4 ;  /* 0x0000001fff057819 */ /* 0x000fc80000011404 */
[----:B------:R-:W-:Y:S01]  /*00b0*/  LEA.HI R5, R5, R4, RZ, 0x4 ;  /* 0x0000000405057211 */ /* 0x000fe200078f20ff */
[----:B------:R-:W3:Y:S01]  /*00c0*/  LDC R21, c[0x0][0x360] ;  /* 0x0000d800ff157b82 */ /* 0x000ee20000000800 */
[----:B-1----:R-:W-:Y:S02]  /*00d0*/  IMAD R23, R0, UR4, R3 ;  /* 0x0000000400177c24 */ /* 0x002fe4000f8e0203 */
[----:B---3--:R-:W-:-:S03]  /*00e0*/  IMAD R21, R21, UR5, R2 ;  /* 0x0000000515157c24 */ /* 0x008fc6000f8e0202 */
[----:B--2---:R-:W-:Y:S05]  /*00f0*/  @!P0 BRA `(.L_x_0) ;  /* 0x0000001400ec8947 */ /* 0x004fea0003800000 */
[----:B------:R-:W0:Y:S01]  /*0100*/  S2UR UR6, SR_CgaCtaId ;  /* 0x00000000000679c3 */ /* 0x000e220000008800 */
[----:B------:R-:W-:Y:S01]  /*0110*/  SHF.R.S32.HI R28, RZ, 0x4, R5 ;  /* 0x00000004ff1c7819 */ /* 0x000fe20000011405 */
[----:B------:R-:W-:Y:S01]  /*0120*/  UMOV UR4, 0x400 ;  /* 0x0000040000047882 */ /* 0x000fe20000000000 */
[----:B------:R-:W-:Y:S01]  /*0130*/  IMAD R7, R23, R4, R2 ;  /* 0x0000000417077224 */ /* 0x000fe200078e0202 */
[----:B------:R-:W-:Y:S02]  /*0140*/  MOV R33, RZ ;  /* 0x000000ff00217202 */ /* 0x000fe40000000f00 */
[----:B------:R-:W-:-:S04]  /*0150*/  IADD3 R0, PT, PT, R28, -0x1, RZ ;  /* 0xffffffff1c007810 */ /* 0x000fc80007ffe0ff */
[----:B------:R-:W-:Y:S02]  /*0160*/  ISETP.GE.U32.AND P0, PT, R0, 0x3, PT ;  /* 0x000000030000780c */ /* 0x000fe40003f06070 */
[----:B------:R-:W-:Y:S01]  /*0170*/  MOV R0, RZ ;  /* 0x000000ff00007202 */ /* 0x000fe20000000f00 */
[----:B0-----:R-:W-:-:S06]  /*0180*/  ULEA UR5, UR6, UR4, 0x18 ;  /* 0x0000000406057291 */ /* 0x001fcc000f8ec0ff */
[----:B------:R-:W-:-:S04]  /*0190*/  LEA R5, R3, UR5, 0x6 ;  /* 0x0000000503057c11 */ /* 0x000fc8000f8e30ff */
[----:B------:R-:W-:Y:S05]  /*01a0*/  @!P0 BRA `(.L_x_1) ;  /* 0x0000000c00348947 */ /* 0x000fea0003800000 */
[----:B------:R-:W-:Y:S01]  /*01b0*/  UIADD3 UR5, UPT, UPT, UR4, 0x400, URZ ;  /* 0x0000040004057890 */ /* 0x000fe2000fffe0ff */
[C---:B------:R-:W-:Y:S01]  /*01c0*/  IADD3 R31, PT, PT, R3.reuse, 0x30, RZ ;  /* 0x00000030031f7810 */ /* 0x040fe20007ffe0ff */
[CCC-:B------:R-:W-:Y:S01]  /*01d0*/  IMAD R25, R3.reuse, R4.reuse, R21.reuse ;  /* 0x0000000403197224 */ /* 0x1c0fe200078e0215 */
[C---:B------:R-:W-:Y:S01]  /*01e0*/  IADD3 R29, PT, PT, R3.reuse, 0x20, RZ ;  /* 0x00000020031d7810 */ /* 0x040fe20007ffe0ff */
[----:B------:R-:W-:Y:S01]  /*01f0*/  ULEA UR5, UR6, UR5, 0x18 ;  /* 0x0000000506057291 */ /* 0x000fe2000f8ec0ff */
[----:B------:R-:W-:Y:S01]  /*0200*/  IADD3 R27, PT, PT, R3, 0x10, RZ ;  /* 0x00000010031b7810 */ /* 0x000fe20007ffe0ff */
[-CC-:B------:R-:W-:Y:S01]  /*0210*/  IMAD R31, R31, R4.reuse, R21.reuse ;  /* 0x000000041f1f7224 */ /* 0x180fe200078e0215 */
[----:B------:R-:W-:Y:S01]  /*0220*/  LOP3.LUT R0, R28, 0x7fffffc, RZ, 0xc0, !PT ;  /* 0x07fffffc1c007812 */ /* 0x000fe200078ec0ff */
[-CC-:B------:R-:W-:Y:S01]  /*0230*/  IMAD R29, R29, R4.reuse, R21.reuse ;  /* 0x000000041d1d7224 */ /* 0x180fe200078e0215 */
[----:B------:R-:W-:Y:S01]  /*0240*/  IADD3 R24, PT, PT, R7, 0x20, RZ ;  /* 0x0000002007187810 */ /* 0x000fe20007ffe0ff */
[----:B------:R-:W-:Y:S01]  /*0250*/  IMAD R27, R27, R4, R21 ;  /* 0x000000041b1b7224 */ /* 0x000fe200078e0215 */
[----:B------:R-:W-:-:S02]  /*0260*/  LEA R20, R2, UR5, 0x2 ;  /* 0x0000000502147c11 */ /* 0x000fc4000f8e10ff */
[----:B------:R-:W-:Y:S02]  /*0270*/  MOV R33, RZ ;  /* 0x000000ff00217202 */ /* 0x000fe40000000f00 */
[----:B------:R-:W-:Y:S02]  /*0280*/  LEA R22, R2, R5, 0x2 ;  /* 0x0000000502167211 */ /* 0x000fe400078e10ff */
[----:B------:R-:W-:Y:S02]  /*0290*/  IADD3 R26, PT, PT, -R0, RZ, RZ ;  /* 0x000000ff001a7210 */ /* 0x000fe40007ffe1ff */
[----:B------:R-:W-:-:S07]  /*02a0*/  LEA R6, R3, R20, 0x6 ;  /* 0x0000001403067211 */ /* 0x000fce00078e30ff */
.L_x_2:
[----:B------:R-:W0:Y:S01]  /*02b0*/  LDC.64 R18, c[0x0][0x380] ;  /* 0x0000e000ff127b82 */ /* 0x000e220000000a00 */
[----:B------:R-:W-:-:S07]  /*02c0*/  IADD3 R11, PT, PT, R24, -0x20, RZ ;  /* 0xffffffe0180b7810 */ /* 0x000fce0007ffe0ff */
[----:B------:R-:W1:Y:S01]  /*02d0*/  LDC.64 R16, c[0x0][0x388] ;  /* 0x0000e200ff107b82 */ /* 0x000e620000000a00 */
[----:B0-----:R-:W-:-:S06]  /*02e0*/  IMAD.WIDE.U32 R10, R11, 0x4, R18 ;  /* 0x000000040b0a7825 */ /* 0x001fcc00078e0012 */
[----:B------:R-:W2:Y:S01]  /*02f0*/  LDG.E R11, desc[UR8][R10.64] ;  /* 0x000000080a0b7981 */ /* 0x000ea2000c1e1900 */
[----:B-1----:R-:W-:-:S05]  /*0300*/  IMAD.WIDE.U32 R8, R25, 0x4, R16 ;  /* 0x0000000419087825 */ /* 0x002fca00078e0010 */
[----:B------:R-:W3:Y:S04]  /*0310*/  LDG.E R37, desc[UR8][R8.64] ;  /* 0x0000000808257981 */ /* 0x000ee8000c1e1900 */
[----:B--2---:R-:W-:Y:S04]  /*0320*/  STS [R22], R11 ;  /* 0x0000000b16007388 */ /* 0x004fe80000000800 */
[----:B---3--:R-:W-:Y:S01]  /*0330*/  STS [R6], R37 ;  /* 0x0000002506007388 */ /* 0x008fe20000000800 */
[----:B------:R-:W-:Y:S06]  /*0340*/  BAR.SYNC.DEFER_BLOCKING 0x0 ;  /* 0x0000000000007b1d */ /* 0x000fec0000010000 */
[----:B------:R-:W-:Y:S04]  /*0350*/  LDS R30, [R20] ;  /* 0x00000000141e7984 */ /* 0x000fe80000000800 */
[----:B------:R-:W0:Y:S04]  /*0360*/  LDS.128 R12, [R5] ;  /* 0x00000000050c7984 */ /* 0x000e280000000c00 */
[----:B------:R-:W1:Y:S04]  /*0370*/  LDS R32, [R20+0x40] ;  /* 0x0000400014207984 */ /* 0x000e680000000800 */
[----:B------:R-:W2:Y:S04]  /*0380*/  LDS R35, [R20+0x80] ;  /* 0x0000800014237984 */ /* 0x000ea80000000800 */
[----:B------:R-:W-:Y:S04]  /*0390*/  LDS.128 R8, [R5+0x10] ;  /* 0x0000100005087984 */ /* 0x000fe80000000c00 */
[----:B------:R-:W-:Y:S01]  /*03a0*/  LDS R37, [R20+0x380] ;  /* 0x0003800014257984 */ /* 0x000fe20000000800 */
[----:B0-----:R-:W-:-:S03]  /*03b0*/  FFMA R30, R12, R30, R33 ;  /* 0x0000001e0c1e7223 */ /* 0x001fc60000000021 */
[----:B------:R-:W0:Y:S01]  /*03c0*/  LDS R12, [R20+0xc0] ;  /* 0x0000c000140c7984 */ /* 0x000e220000000800 */
[----:B-1----:R-:W-:-:S03]  /*03d0*/  FFMA R32, R32, R13, R30 ;  /* 0x0000000d20207223 */ /* 0x002fc6000000001e */
[----:B------:R-:W1:Y:S04]  /*03e0*/  LDS R13, [R20+0x100] ;  /* 0x00010000140d7984 */ /* 0x000e680000000800 */
[----:B------:R-:W3:Y:S04]  /*03f0*/  LDS R30, [R20+0x140] ;  /* 0x00014000141e7984 */ /* 0x000ee80000000800 */
[----:B------:R-:W4:Y:S01]  /*0400*/  LDS R33, [R20+0x180] ;  /* 0x0001800014217984 */ /* 0x000f220000000800 */
[----:B--2---:R-:W-:-:S04]  /*0410*/  FFMA R35, R35, R14, R32 ;  /* 0x0000000e23237223 */ /* 0x004fc80000000020 */
[----:B0-----:R-:W-:Y:S02]  /*0420*/  FFMA R15, R12, R15, R35 ;  /* 0x0000000f0c0f7223 */ /* 0x001fe40000000023 */
[----:B------:R-:W-:Y:S02]  /*0430*/  LDS R35, [R20+0x240] ;  /* 0x0002400014237984 */ /* 0x000fe40000000800 */
[----:B-1----:R-:W-:Y:S02]  /*0440*/  FFMA R13, R8, R13, R15 ;  /* 0x0000000d080d7223 */ /* 0x002fe4000000000f */
[----:B------:R-:W0:Y:S02]  /*0450*/  LDS R8, [R20+0x1c0] ;  /* 0x0001c00014087984 */ /* 0x000e240000000800 */
[----:B---3--:R-:W-:Y:S02]  /*0460*/  FFMA R30, R30, R9, R13 ;  /* 0x000000091e1e7223 */ /* 0x008fe4000000000d */
[----:B------:R-:W-:Y:S04]  /*0470*/  LDS R9, [R20+0x200] ;  /* 0x0002000014097984 */ /* 0x000fe80000000800 */
[----:B------:R-:W1:Y:S01]  /*0480*/  LDS.128 R12, [R5+0x20] ;  /* 0x00002000050c7984 */ /* 0x000e620000000c00 */
[----:B----4-:R-:W-:-:S03]  /*0490*/  FFMA R33, R33, R10, R30 ;  /* 0x0000000a21217223 */ /* 0x010fc6000000001e */
[----:B------:R-:W2:Y:S04]  /*04a0*/  LDS R30, [R20+0x280] ;  /* 0x00028000141e7984 */ /* 0x000ea80000000800 */
[----:B------:R-:W3:Y:S01]  /*04b0*/  LDS R10, [R20+0x2c0] ;  /* 0x0002c000140a7984 */ /* 0x000ee20000000800 */
[----:B0-----:R-:W-:-:S03]  /*04c0*/  FFMA R11, R8, R11, R33 ;  /* 0x0000000b080b7223 */ /* 0x001fc60000000021 */
[----:B------:R-:W-:Y:S01]  /*04d0*/  LDS R8, [R20+0x340] ;  /* 0x0003400014087984 */ /* 0x000fe20000000800 */
[----:B-1----:R-:W-:-:S03]  /*04e0*/  FFMA R12, R12, R9, R11 ;  /* 0x000000090c0c7223 */ /* 0x002fc6000000000b */
[----:B------:R-:W-:Y:S01]  /*04f0*/  LDS R9, [R20+0x300] ;  /* 0x0003000014097984 */ /* 0x000fe20000000800 */
[----:B------:R-:W-:-:S04]  /*0500*/  FFMA R13, R35, R13, R12 ;  /* 0x0000000d230d7223 */ /* 0x000fc8000000000c */
[----:B--2---:R-:W-:Y:S02]  /*0510*/  FFMA R13, R30, R14, R13 ;  /* 0x0000000e1e0d7223 */ /* 0x004fe4000000000d */
[----:B------:R-:W-:Y:S02]  /*0520*/  LDS R30, [R20+0x3c0] ;  /* 0x0003c000141e7984 */ /* 0x000fe40000000800 */
[----:B---3--:R-:W-:Y:S02]  /*0530*/  FFMA R11, R10, R15, R13 ;  /* 0x0000000f0a0b7223 */ /* 0x008fe4000000000d */
[----:B------:R-:W0:Y:S01]  /*0540*/  LDS.128 R12, [R5+0x30] ;  /* 0x00003000050c7984 */ /* 0x000e220000000c00 */
[----:B------:R-:W-:Y:S01]  /*0550*/  IADD3 R33, PT, PT, R24, -0x10, RZ ;  /* 0xfffffff018217810 */ /* 0x000fe20007ffe0ff */
[----:B------:R-:W-:Y:S01]  /*0560*/  IMAD.WIDE.U32 R34, R27, 0x4, R16 ;  /* 0x000000041b227825 */ /* 0x000fe200078e0010 */
[----:B------:R-:W-:Y:S03]  /*0570*/  BAR.SYNC.DEFER_BLOCKING 0x0 ;  /* 0x0000000000007b1d */ /* 0x000fe60000010000 */
[----:B------:R-:W-:-:S06]  /*0580*/  IMAD.WIDE.U32 R32, R33, 0x4, R18 ;  /* 0x0000000421207825 */ /* 0x000fcc00078e0012 */
[----:B------:R-:W2:Y:S04]  /*0590*/  LDG.E R32, desc[UR8][R32.64] ;  /* 0x0000000820207981 */ /* 0x000ea8000c1e1900 */
[----:B------:R-:W3:Y:S01]  /*05a0*/  LDG.E R35, desc[UR8][R34.64] ;  /* 0x0000000822237981 */ /* 0x000ee2000c1e1900 */
[----:B0-----:R-:W-:-:S04]  /*05b0*/  FFMA R9, R12, R9, R11 ;  /* 0x000000090c097223 */ /* 0x001fc8000000000b */
[----:B------:R-:W-:-:S04]  /*05c0*/  FFMA R13, R8, R13, R9 ;  /* 0x0000000d080d7223 */ /* 0x000fc80000000009 */
[----:B------:R-:W-:-:S04]  /*05d0*/  FFMA R13, R37, R14, R13 ;  /* 0x0000000e250d7223 */ /* 0x000fc8000000000d */
[----:B------:R-:W-:Y:S01]  /*05e0*/  FFMA R13, R30, R15, R13 ;  /* 0x0000000f1e0d7223 */ /* 0x000fe2000000000d */
[----:B--2---:R-:W-:Y:S04]  /*05f0*/  STS [R22], R32 ;  /* 0x0000002016007388 */ /* 0x004fe80000000800 */
[----:B---3--:R-:W-:Y:S01]  /*0600*/  STS [R6], R35 ;  /* 0x0000002306007388 */ /* 0x008fe20000000800 */
[----:B------:R-:W-:Y:S06]  /*0610*/  BAR.SYNC.DEFER_BLOCKING 0x0 ;  /* 0x0000000000007b1d */ /* 0x000fec0000010000 */
[----:B------:R-:W-:Y:S04]  /*0620*/  LDS R12, [R20] ;  /* 0x00000000140c7984 */ /* 0x000fe80000000800 */
[----:B------:R-:W0:Y:S04]  /*0630*/  LDS.128 R8, [R5] ;  /* 0x0000000005087984 */ /* 0x000e280000000c00 */
[----:B------:R-:W1:Y:S04]  /*0640*/  LDS R36, [R20+0x40] ;  /* 0x0000400014247984 */ /* 0x000e680000000800 */
[----:B------:R-:W2:Y:S04]  /*0650*/  LDS R33, [R20+0x80] ;  /* 0x0000800014217984 */ /* 0x000ea80000000800 */
[----:B------:R-:W-:Y:S04]  /*0660*/  LDS R30, [R20+0x140] ;  /* 0x00014000141e7984 */ /* 0x000fe80000000800 */
[----:B------:R-:W-:Y:S04]  /*0670*/  LDS R35, [R20+0x180] ;  /* 0x0001800014237984 */ /* 0x000fe80000000800 */
[----:B------:R-:W-:Y:S01]  /*0680*/  LDS R37, [R20+0x380] ;  /* 0x0003800014257984 */ /* 0x000fe20000000800 */
[----:B0-----:R-:W-:-:S03]  /*0690*/  FFMA R13, R8, R12, R13 ;  /* 0x0000000c080d7223 */ /* 0x001fc6000000000d */
[----:B------:R-:W0:Y:S01]  /*06a0*/  LDS R8, [R20+0xc0] ;  /* 0x0000c00014087984 */ /* 0x000e220000000800 */
[----:B-1----:R-:W-:-:S03]  /*06b0*/  FFMA R36, R36, R9, R13 ;  /* 0x0000000924247223 */ /* 0x002fc6000000000d */
[----:B------:R-:W-:Y:S04]  /*06c0*/  LDS R9, [R20+0x100] ;  /* 0x0001000014097984 */ /* 0x000fe80000000800 */
[----:B------:R-:W1:Y:S01]  /*06d0*/  LDS.128 R12, [R5+0x10] ;  /* 0x00001000050c7984 */ /* 0x000e620000000c00 */
[----:B--2---:R-:W-:-:S04]  /*06e0*/  FFMA R33, R33, R10, R36 ;  /* 0x0000000a21217223 */ /* 0x004fc80000000024 */
[----:B0-----:R-:W-:Y:S02]  /*06f0*/  FFMA R11, R8, R11, R33 ;  /* 0x0000000b080b7223 */ /* 0x001fe40000000021 */
[----:B------:R-:W-:Y:S02]  /*0700*/  LDS R33, [R20+0x240] ;  /* 0x0002400014217984 */ /* 0x000fe40000000800 */
[----:B-1----:R-:W-:Y:S02]  /*0710*/  FFMA R9, R12, R9, R11 ;  /* 0x000000090c097223 */ /* 0x002fe4000000000b */
[----:B------:R-:W0:Y:S02]  /*0720*/  LDS R12, [R20+0x1c0] ;  /* 0x0001c000140c7984 */ /* 0x000e240000000800 */
[----:B------:R-:W-:Y:S02]  /*0730*/  FFMA R30, R30, R13, R9 ;  /* 0x0000000d1e1e7223 */ /* 0x000fe40000000009 */
[----:B------:R-:W-:Y:S04]  /*0740*/  LDS R13, [R20+0x200] ;  /* 0x00020000140d7984 */ /* 0x000fe80000000800 */
[----:B------:R-:W1:Y:S01]  /*0750*/  LDS.128 R8, [R5+0x20] ;  /* 0x0000200005087984 */ /* 0x000e620000000c00 */
[----:B------:R-:W-:-:S03]  /*0760*/  FFMA R35, R35, R14, R30 ;  /* 0x0000000e23237223 */ /* 0x000fc6000000001e */
[----:B------:R-:W2:Y:S04]  /*0770*/  LDS R30, [R20+0x280] ;  /* 0x00028000141e7984 */ /* 0x000ea80000000800 */
[----:B------:R-:W3:Y:S01]  /*0780*/  LDS R14, [R20+0x2c0] ;  /* 0x0002c000140e7984 */ /* 0x000ee20000000800 */
[----:B0-----:R-:W-:-:S04]  /*0790*/  FFMA R15, R12, R15, R35 ;  /* 0x0000000f0c0f7223 */ /* 0x001fc80000000023 */
[----:B-1----:R-:W-:-:S04]  /*07a0*/  FFMA R8, R8, R13, R15 ;  /* 0x0000000d08087223 */ /* 0x002fc8000000000f */
[----:B------:R-:W-:Y:S02]  /*07b0*/  FFMA R9, R33, R9, R8 ;  /* 0x0000000921097223 */ /* 0x000fe40000000008 */
[----:B------:R-:W-:Y:S02]  /*07c0*/  LDS R8, [R20+0x340] ;  /* 0x0003400014087984 */ /* 0x000fe40000000800 */
[----:B--2---:R-:W-:Y:S02]  /*07d0*/  FFMA R13, R30, R10, R9 ;  /* 0x0000000a1e0d7223 */ /* 0x004fe40000000009 */
[----:B------:R-:W-:Y:S02]  /*07e0*/  LDS R9, [R20+0x300] ;  /* 0x0003000014097984 */ /* 0x000fe40000000800 */
[----:B---3--:R-:W-:Y:S02]  /*07f0*/  FFMA R11, R14, R11, R13 ;  /* 0x0000000b0e0b7223 */ /* 0x008fe4000000000d */
[----:B------:R-:W-:Y:S04]  /*0800*/  LDS R30, [R20+0x3c0] ;  /* 0x0003c000141e7984 */ /* 0x000fe80000000800 */
[----:B------:R-:W0:Y:S01]  /*0810*/  LDS.128 R12, [R5+0x30] ;  /* 0x00003000050c7984 */ /* 0x000e220000000c00 */
[----:B------:R-:W-:Y:S01]  /*0820*/  IMAD.WIDE.U32 R32, R24, 0x4, R18 ;  /* 0x0000000418207825 */ /* 0x000fe200078e0012 */
[----:B------:R-:W-:Y:S03]  /*0830*/  BAR.SYNC.DEFER_BLOCKING 0x0 ;  /* 0x0000000000007b1d */ /* 0x000fe60000010000 */
[----:B------:R-:W-:-:S03]  /*0840*/  IMAD.WIDE.U32 R34, R29, 0x4, R16 ;  /* 0x000000041d227825 */ /* 0x000fc600078e0010 */
[----:B------:R-:W2:Y:S04]  /*0850*/  LDG.E R32, desc[UR8][R32.64] ;  /* 0x0000000820207981 */ /* 0x000ea8000c1e1900 */
[----:B------:R-:W3:Y:S01]  /*0860*/  LDG.E R35, desc[UR8][R34.64] ;  /* 0x0000000822237981 */ /* 0x000ee2000c1e1900 */
[----:B0-----:R-:W-:-:S04]  /*0870*/  FFMA R9, R12, R9, R11 ;  /* 0x000000090c097223 */ /* 0x001fc8000000000b */
[----:B------:R-:W-:-:S04]  /*0880*/  FFMA R13, R8, R13, R9 ;  /* 0x0000000d080d7223 */ /* 0x000fc80000000009 */
[----:B------:R-:W-:-:S04]  /*0890*/  FFMA R13, R37, R14, R13 ;  /* 0x0000000e250d7223 */ /* 0x000fc8000000000d */
[----:B------:R-:W-:Y:S01]  /*08a0*/  FFMA R13, R30, R15, R13 ;  /* 0x0000000f1e0d7223 */ /* 0x000fe2000000000d */
[----:B------:R-:W-:Y:S01]  /*08b0*/  IMAD.WIDE.U32 R16, R31, 0x4, R16 ;  /* 0x000000041f107825 */ /* 0x000fe200078e0010 */
[----:B--2---:R-:W-:Y:S04]  /*08c0*/  STS [R22], R32 ;  /* 0x0000002016007388 */ /* 0x004fe80000000800 */
[----:B---3--:R-:W-:Y:S01]  /*08d0*/  STS [R6], R35 ;  /* 0x0000002306007388 */ /* 0x008fe20000000800 */
[----:B------:R-:W-:Y:S06]  /*08e0*/  BAR.SYNC.DEFER_BLOCKING 0x0 ;  /* 0x0000000000007b1d */ /* 0x000fec0000010000 */
[----:B------:R-:W-:Y:S04]  /*08f0*/  LDS R12, [R20] ;  /* 0x00000000140c7984 */ /* 0x000fe80000000800 */
[----:B------:R-:W0:Y:S04]  /*0900*/  LDS.128 R8, [R5] ;  /* 0x0000000005087984 */ /* 0x000e280000000c00 */
[----:B------:R-:W1:Y:S04]  /*0910*/  LDS R36, [R20+0x40] ;  /* 0x0000400014247984 */ /* 0x000e680000000800 */
[----:B------:R-:W2:Y:S04]  /*0920*/  LDS R33, [R20+0x80] ;  /* 0x0000800014217984 */ /* 0x000ea80000000800 */
[----:B------:R-:W3:Y:S04]  /*0930*/  LDS R37, [R20+0xc0] ;  /* 0x0000c00014257984 */ /* 0x000ee80000000800 */
[----:B------:R-:W-:Y:S04]  /*0940*/  LDS R34, [R20+0x200] ;  /* 0x0002000014227984 */ /* 0x000fe80000000800 */
[----:B------:R-:W-:Y:S04]  /*0950*/  LDS R30, [R20+0x240] ;  /* 0x00024000141e7984 */ /* 0x000fe80000000800 */
[----:B------:R-:W-:Y:S01]  /*0960*/  LDS R35, [R20+0x380] ;  /* 0x0003800014237984 */ /* 0x000fe20000000800 */
[----:B0-----:R-:W-:-:S03]  /*0970*/  FFMA R13, R8, R12, R13 ;  /* 0x0000000c080d7223 */ /* 0x001fc6000000000d */
[----:B------:R-:W-:Y:S01]  /*0980*/  LDS R8, [R20+0x140] ;  /* 0x0001400014087984 */ /* 0x000fe20000000800 */
[----:B-1----:R-:W-:-:S03]  /*0990*/  FFMA R36, R36, R9, R13 ;  /* 0x0000000924247223 */ /* 0x002fc6000000000d */
[----:B------:R-:W-:Y:S04]  /*09a0*/  LDS R9, [R20+0x100] ;  /* 0x0001000014097984 */ /* 0x000fe80000000800 */
[----:B------:R-:W0:Y:S01]  /*09b0*/  LDS.128 R12, [R5+0x10] ;  /* 0x00001000050c7984 */ /* 0x000e220000000c00 */
[----:B--2---:R-:W-:-:S03]  /*09c0*/  FFMA R10, R33, R10, R36 ;  /* 0x0000000a210a7223 */ /* 0x004fc60000000024 */
[----:B------:R-:W1:Y:S01]  /*09d0*/  LDS R33, [R20+0x180] ;  /* 0x0001800014217984 */ /* 0x000e620000000800 */
[----:B---3--:R-:W-:-:S03]  /*09e0*/  FFMA R11, R37, R11, R10 ;  /* 0x0000000b250b7223 */ /* 0x008fc6000000000a */
[----:B------:R-:W-:Y:S01]  /*09f0*/  LDS R37, [R20+0x300] ;  /* 0x0003000014257984 */ /* 0x000fe20000000800 */
[----:B0-----:R-:W-:-:S03]  /*0a00*/  FFMA R9, R12, R9, R11 ;  /* 0x000000090c097223 */ /* 0x001fc6000000000b */
[----:B------:R-:W0:Y:S01]  /*0a10*/  LDS R12, [R20+0x1c0] ;  /* 0x0001c000140c7984 */ /* 0x000e220000000800 */
[----:B------:R-:W-:-:S03]  /*0a20*/  FFMA R32, R8, R13, R9 ;  /* 0x0000000d08207223 */ /* 0x000fc60000000009 */
[----:B------:R-:W2:Y:S04]  /*0a30*/  LDS.128 R8, [R5+0x20] ;  /* 0x0000200005087984 */ /* 0x000ea80000000c00 */
[----:B------:R-:W3:Y:S01]  /*0a40*/  LDS R13, [R20+0x280] ;  /* 0x00028000140d7984 */ /* 0x000ee20000000800 */
[----:B-1----:R-:W-:-:S03]  /*0a50*/  FFMA R33, R33, R14, R32 ;  /* 0x0000000e21217223 */ /* 0x002fc60000000020 */
[----:B------:R-:W-:Y:S01]  /*0a60*/  LDS R32, [R20+0x340] ;  /* 0x0003400014207984 */ /* 0x000fe20000000800 */
[----:B0-----:R-:W-:-:S04]  /*0a70*/  FFMA R15, R12, R15, R33 ;  /* 0x0000000f0c0f7223 */ /* 0x001fc80000000021 */
[----:B--2---:R-:W-:Y:S01]  /*0a80*/  FFMA R33, R8, R34, R15 ;  /* 0x0000002208217223 */ /* 0x004fe2000000000f */
[----:B------:R-:W-:-:S03]  /*0a90*/  IADD3 R15, PT, PT, R24, 0x10, RZ ;  /* 0x00000010180f7810 */ /* 0x000fc60007ffe0ff */
[----:B------:R-:W-:Y:S02]  /*0aa0*/  FFMA R30, R30, R9, R33 ;  /* 0x000000091e1e7223 */ /* 0x000fe40000000021 */
[----:B------:R-:W-:Y:S01]  /*0ab0*/  IMAD.WIDE.U32 R18, R15, 0x4, R18 ;  /* 0x000000040f127825 */ /* 0x000fe200078e0012 */
[----:B------:R-:W0:Y:S03]  /*0ac0*/  LDS R9, [R20+0x2c0] ;  /* 0x0002c00014097984 */ /* 0x000e260000000800 */
[----:B---3--:R-:W-:Y:S02]  /*0ad0*/  FFMA R10, R13, R10, R30 ;  /* 0x0000000a0d0a7223 */ /* 0x008fe4000000001e */
[----:B------:R-:W-:Y:S04]  /*0ae0*/  LDS R30, [R20+0x3c0] ;  /* 0x0003c000141e7984 */ /* 0x000fe80000000800 */
[----:B------:R-:W1:Y:S01]  /*0af0*/  LDS.128 R12, [R5+0x30] ;  /* 0x00003000050c7984 */ /* 0x000e620000000c00 */
[----:B------:R-:W-:Y:S06]  /*0b00*/  BAR.SYNC.DEFER_BLOCKING 0x0 ;  /* 0x0000000000007b1d */ /* 0x000fec0000010000 */
[----:B------:R-:W2:Y:S04]  /*0b10*/  LDG.E R19, desc[UR8][R18.64] ;  /* 0x0000000812137981 */ /* 0x000ea8000c1e1900 */
[----:B------:R0:W3:Y:S02]  /*0b20*/  LDG.E R16, desc[UR8][R16.64] ;  /* 0x0000000810107981 */ /* 0x0000e4000c1e1900 */
[----:B0-----:R-:W-:-:S04]  /*0b30*/  FFMA R17, R9, R11, R10 ;  /* 0x0000000b09117223 */ /* 0x001fc8000000000a */
[----:B-1----:R-:W-:-:S04]  /*0b40*/  FFMA R37, R12, R37, R17 ;  /* 0x000000250c257223 */ /* 0x002fc80000000011 */
[----:B------:R-:W-:-:S04]  /*0b50*/  FFMA R32, R32, R13, R37 ;  /* 0x0000000d20207223 */ /* 0x000fc80000000025 */
[----:B------:R-:W-:-:S04]  /*0b60*/  FFMA R35, R35, R14, R32 ;  /* 0x0000000e23237223 */ /* 0x000fc80000000020 */
[----:B------:R-:W-:Y:S01]  /*0b70*/  FFMA R17, R30, R15, R35 ;  /* 0x0000000f1e117223 */ /* 0x000fe20000000023 */
[----:B------:R-:W-:-:S04]  /*0b80*/  IADD3 R26, PT, PT, R26, 0x4, RZ ;  /* 0x000000041a1a7810 */ /* 0x000fc80007ffe0ff */
[----:B------:R-:W-:Y:S02]  /*0b90*/  ISETP.NE.AND P0, PT, R26, RZ, PT ;  /* 0x000000ff1a00720c */ /* 0x000fe40003f05270 */
[----:B------:R-:W-:Y:S02]  /*0ba0*/  IADD3 R24, PT, PT, R24, 0x40, RZ ;  /* 0x0000004018187810 */ /* 0x000fe40007ffe0ff */
[C---:B------:R-:W-:Y:S02]  /*0bb0*/  LEA R31, R4.reuse, R31, 0x6 ;  /* 0x0000001f041f7211 */ /* 0x040fe400078e30ff */
[C---:B------:R-:W-:Y:S02]  /*0bc0*/  LEA R29, R4.reuse, R29, 0x6 ;  /* 0x0000001d041d7211 */ /* 0x040fe400078e30ff */
[C---:B------:R-:W-:Y:S02]  /*0bd0*/  LEA R27, R4.reuse, R27, 0x6 ;  /* 0x0000001b041b7211 */ /* 0x040fe400078e30ff */
[----:B------:R-:W-:Y:S01]  /*0be0*/  LEA R25, R4, R25, 0x6 ;  /* 0x0000001904197211 */ /* 0x000fe200078e30ff */
        /* <DEDUP_REMOVED lines=9> */
[----:B------:R-:W4:Y:S04]  /*0c80*/  LDS.128 R12, [R5+0x10] ;  /* 0x00001000050c7984 */ /* 0x000f280000000c00 */
[----:B------:R-:W5:Y:S04]  /*0c90*/  LDS R30, [R20+0x140] ;  /* 0x00014000141e7984 */ /* 0x000f680000000800 */
[----:B------:R-:W5:Y:S01]  /*0ca0*/  LDS R37, [R20+0x180] ;  /* 0x0001800014257984 */ /* 0x000f620000000800 */
[----:B0-----:R-:W-:-:S03]  /*0cb0*/  FFMA R17, R8, R33, R17 ;  /* 0x0000002108117223 */ /* 0x001fc60000000011 */
[----:B------:R-:W0:Y:S01]  /*0cc0*/  LDS R8, [R20+0x1c0] ;  /* 0x0001c00014087984 */ /* 0x000e220000000800 */
[----:B-1----:R-:W-:-:S03]  /*0cd0*/  FFMA R9, R34, R9, R17 ;  /* 0x0000000922097223 */ /* 0x002fc60000000011 */
[----:B------:R-:W-:Y:S04]  /*0ce0*/  LDS R33, [R20+0x200] ;  /* 0x0002000014217984 */ /* 0x000fe80000000800 */
[----:B------:R-:W1:Y:S01]  /*0cf0*/  LDS.128 R16, [R5+0x20] ;  /* 0x0000200005107984 */ /* 0x000e620000000c00 */
[----:B--2---:R-:W-:-:S04]  /*0d00*/  FFMA R9, R36, R10, R9 ;  /* 0x0000000a24097223 */ /* 0x004fc80000000009 */
[----:B---3--:R-:W-:-:S04]  /*0d10*/  FFMA R9, R32, R11, R9 ;  /* 0x0000000b20097223 */ /* 0x008fc80000000009 */
[----:B----4-:R-:W-:Y:S02]  /*0d20*/  FFMA R9, R12, R35, R9 ;  /* 0x000000230c097223 */ /* 0x010fe40000000009 */
[----:B------:R-:W2:Y:S02]  /*0d30*/  LDS R12, [R20+0x240] ;  /* 0x00024000140c7984 */ /* 0x000ea40000000800 */
[----:B-----5:R-:W-:Y:S02]  /*0d40*/  FFMA R30, R30, R13, R9 ;  /* 0x0000000d1e1e7223 */ /* 0x020fe40000000009 */
[----:B------:R-:W3:Y:S02]  /*0d50*/  LDS R13, [R20+0x280] ;  /* 0x00028000140d7984 */ /* 0x000ee40000000800 */
[----:B------:R-:W-:Y:S02]  /*0d60*/  FFMA R37, R37, R14, R30 ;  /* 0x0000000e25257223 */ /* 0x000fe4000000001e */
[----:B------:R-:W4:Y:S04]  /*0d70*/  LDS R14, [R20+0x2c0] ;  /* 0x0002c000140e7984 */ /* 0x000f280000000800 */
[----:B------:R-:W-:Y:S01]  /*0d80*/  LDS R30, [R20+0x340] ;  /* 0x00034000141e7984 */ /* 0x000fe20000000800 */
[----:B0-----:R-:W-:-:S03]  /*0d90*/  FFMA R37, R8, R15, R37 ;  /* 0x0000000f08257223 */ /* 0x001fc60000000025 */
[----:B------:R-:W-:Y:S04]  /*0da0*/  LDS R15, [R20+0x300] ;  /* 0x00030000140f7984 */ /* 0x000fe80000000800 */
[----:B------:R-:W0:Y:S01]  /*0db0*/  LDS.128 R8, [R5+0x30] ;  /* 0x0000300005087984 */ /* 0x000e220000000c00 */
[----:B-1----:R-:W-:-:S03]  /*0dc0*/  FFMA R37, R16, R33, R37 ;  /* 0x0000002110257223 */ /* 0x002fc60000000025 */
[----:B------:R-:W1:Y:S04]  /*0dd0*/  LDS R33, [R20+0x380] ;  /* 0x0003800014217984 */ /* 0x000e680000000800 */
[----:B------:R-:W5:Y:S01]  /*0de0*/  LDS R16, [R20+0x3c0] ;  /* 0x0003c00014107984 */ /* 0x000f620000000800 */
[----:B--2---:R-:W-:-:S04]  /*0df0*/  FFMA R12, R12, R17, R37 ;  /* 0x000000110c0c7223 */ /* 0x004fc80000000025 */
[----:B---3--:R-:W-:-:S04]  /*0e00*/  FFMA R13, R13, R18, R12 ;  /* 0x000000120d0d7223 */ /* 0x008fc8000000000c */
[----:B----4-:R-:W-:-:S04]  /*0e10*/  FFMA R13, R14, R19, R13 ;  /* 0x000000130e0d7223 */ /* 0x010fc8000000000d */
[----:B0-----:R-:W-:-:S04]  /*0e20*/  FFMA R13, R8, R15, R13 ;  /* 0x0000000f080d7223 */ /* 0x001fc8000000000d */
[----:B------:R-:W-:-:S04]  /*0e30*/  FFMA R30, R30, R9, R13 ;  /* 0x000000091e1e7223 */ /* 0x000fc8000000000d */
[----:B-1----:R-:W-:-:S04]  /*0e40*/  FFMA R33, R33, R10, R30 ;  /* 0x0000000a21217223 */ /* 0x002fc8000000001e */
[----:B-----5:R-:W-:Y:S01]  /*0e50*/  FFMA R33, R16, R11, R33 ;  /* 0x0000000b10217223 */ /* 0x020fe20000000021 */
[----:B------:R-:W-:Y:S06]  /*0e60*/  BAR.SYNC.DEFER_BLOCKING 0x0 ;  /* 0x0000000000007b1d */ /* 0x000fec0000010000 */
[----:B------:R-:W-:Y:S05]  /*0e70*/  @P0 BRA `(.L_x_2) ;  /* 0xfffffff4000c0947 */ /* 0x000fea000383ffff */
.L_x_1:
[----:B------:R-:W-:-:S13]  /*0e80*/  LOP3.LUT P0, R6, R28, 0x3, RZ, 0xc0, !PT ;  /* 0x000000031c067812 */ /* 0x000fda000780c0ff */
[----:B------:R-:W-:Y:S05]  /*0e90*/  @!P0 BRA `(.L_x_0) ;  /* 0x0000000800848947 */ /* 0x000fea0003800000 */
[----:B------:R-:W-:Y:S02]  /*0ea0*/  ISETP.NE.AND P0, PT, R6, 0x1, PT ;  /* 0x000000010600780c */ /* 0x000fe40003f05270 */
[----:B------:R-:W-:-:S04]  /*0eb0*/  LOP3.LUT R28, R28, 0x1, RZ, 0xc0, !PT ;  /* 0x000000011c1c7812 */ /* 0x000fc800078ec0ff */
[----:B------:R-:W-:-:S07]  /*0ec0*/  ISETP.NE.U32.AND P1, PT, R28, 0x1, PT ;  /* 0x000000011c00780c */ /* 0x000fce0003f25070 */
[----:B------:R-:W-:Y:S06]  /*0ed0*/  @!P0 BRA `(.L_x_3) ;  /* 0x0000000400988947 */ /* 0x000fec0003800000 */
[----:B------:R-:W0:Y:S01]  /*0ee0*/  LDC.64 R16, c[0x0][0x380] ;  /* 0x0000e000ff107b82 */ /* 0x000e220000000a00 */
[C---:B------:R-:W-:Y:S02]  /*0ef0*/  LEA R18, R0.reuse, R3, 0x4 ;  /* 0x0000000300127211 */ /* 0x040fe400078e20ff */
[----:B------:R-:W-:-:S03]  /*0f00*/  LEA R19, R0, R7, 0x4 ;  /* 0x0000000700137211 */ /* 0x000fc600078e20ff */
[----:B------:R-:W-:Y:S02]  /*0f10*/  IMAD R13, R18, R4, R21 ;  /* 0x00000004120d7224 */ /* 0x000fe400078e0215 */
[----:B------:R-:W1:Y:S01]  /*0f20*/  LDC.64 R26, c[0x0][0x388] ;  /* 0x0000e200ff1a7b82 */ /* 0x000e620000000a00 */
[----:B0-----:R-:W-:-:S05]  /*0f30*/  IMAD.WIDE.U32 R8, R19, 0x4, R16 ;  /* 0x0000000413087825 */ /* 0x001fca00078e0010 */
[----:B------:R-:W2:Y:S01]  /*0f40*/  LDG.E R25, desc[UR8][R8.64] ;  /* 0x0000000808197981 */ /* 0x000ea2000c1e1900 */
[----:B-1----:R-:W-:-:S05]  /*0f50*/  IMAD.WIDE.U32 R12, R13, 0x4, R26 ;  /* 0x000000040d0c7825 */ /* 0x002fca00078e001a */
[----:B------:R-:W3:Y:S01]  /*0f60*/  LDG.E R31, desc[UR8][R12.64] ;  /* 0x000000080c1f7981 */ /* 0x000ee2000c1e1900 */
[----:B------:R-:W-:-:S04]  /*0f70*/  UIADD3 UR5, UPT, UPT, UR4, 0x400, URZ ;  /* 0x0000040004057890 */ /* 0x000fc8000fffe0ff */
[----:B------:R-:W-:Y:S01]  /*0f80*/  ULEA UR5, UR6, UR5, 0x18 ;  /* 0x0000000506057291 */ /* 0x000fe2000f8ec0ff */
[----:B------:R-:W-:-:S05]  /*0f90*/  LEA R32, R2, R5, 0x2 ;  /* 0x0000000502207211 */ /* 0x000fca00078e10ff */
[----:B------:R-:W-:-:S04]  /*0fa0*/  LEA R6, R2, UR5, 0x2 ;  /* 0x0000000502067c11 */ /* 0x000fc8000f8e10ff */
[----:B------:R-:W-:Y:S02]  /*0fb0*/  LEA R30, R3, R6, 0x6 ;  /* 0x00000006031e7211 */ /* 0x000fe400078e30ff */
[----:B------:R-:W-:Y:S01]  /*0fc0*/  IADD3 R18, PT, PT, R18, 0x10, RZ ;  /* 0x0000001012127810 */ /* 0x000fe20007ffe0ff */
        /* <DEDUP_REMOVED lines=11> */
[----:B------:R-:W5:Y:S04]  /*1080*/  LDS R25, [R6+0x180] ;  /* 0x0001800006197984 */ /* 0x000f680000000800 */
[----:B------:R-:W5:Y:S04]  /*1090*/  LDS R20, [R6+0x1c0] ;  /* 0x0001c00006147984 */ /* 0x000f680000000800 */
[----:B------:R-:W-:Y:S01]  /*10a0*/  LDS R36, [R6+0x200] ;  /* 0x0002000006247984 */ /* 0x000fe20000000800 */
[----:B0-----:R-:W-:-:S03]  /*10b0*/  FFMA R8, R8, R24, R33 ;  /* 0x0000001808087223 */ /* 0x001fc60000000021 */
[----:B------:R-:W-:Y:S01]  /*10c0*/  LDS R34, [R6+0x2c0] ;  /* 0x0002c00006227984 */ /* 0x000fe20000000800 */
[----:B-1----:R-:W-:-:S03]  /*10d0*/  FFMA R9, R35, R9, R8 ;  /* 0x0000000923097223 */ /* 0x002fc60000000008 */
[----:B------:R-:W-:Y:S01]  /*10e0*/  LDS R31, [R6+0x300] ;  /* 0x00030000061f7984 */ /* 0x000fe20000000800 */
[----:B--2---:R-:W-:-:S03]  /*10f0*/  FFMA R10, R28, R10, R9 ;  /* 0x0000000a1c0a7223 */ /* 0x004fc60000000009 */
[----:B------:R-:W-:Y:S01]  /*1100*/  LDS R35, [R6+0x280] ;  /* 0x0002800006237984 */ /* 0x000fe20000000800 */
[----:B---3--:R-:W-:Y:S01]  /*1110*/  FFMA R11, R37, R11, R10 ;  /* 0x0000000b250b7223 */ /* 0x008fe2000000000a */
[----:B------:R-:W-:Y:S02]  /*1120*/  IMAD R9, R18, R4, R21 ;  /* 0x0000000412097224 */ /* 0x000fe400078e0215 */
[----:B------:R-:W-:Y:S04]  /*1130*/  LDS R28, [R6+0x240] ;  /* 0x00024000061c7984 */ /* 0x000fe80000000800 */
[----:B------:R-:W-:Y:S01]  /*1140*/  LDS R33, [R6+0x380] ;  /* 0x0003800006217984 */ /* 0x000fe20000000800 */
[----:B----4-:R-:W-:-:S03]  /*1150*/  FFMA R11, R12, R29, R11 ;  /* 0x0000001d0c0b7223 */ /* 0x010fc6000000000b */
[----:B------:R-:W-:Y:S01]  /*1160*/  LDS R24, [R6+0x3c0] ;  /* 0x0003c00006187984 */ /* 0x000fe20000000800 */
[----:B-----5:R-:W-:Y:S01]  /*1170*/  FFMA R22, R22, R13, R11 ;  /* 0x0000000d16167223 */ /* 0x020fe2000000000b */
[----:B------:R-:W-:Y:S01]  /*1180*/  IADD3 R13, PT, PT, R19, 0x10, RZ ;  /* 0x00000010130d7810 */ /* 0x000fe20007ffe0ff */
[----:B------:R-:W-:-:S04]  /*1190*/  IMAD.WIDE.U32 R26, R9, 0x4, R26 ;  /* 0x00000004091a7825 */ /* 0x000fc800078e001a */
[----:B------:R-:W-:Y:S01]  /*11a0*/  FFMA R25, R25, R14, R22 ;  /* 0x0000000e19197223 */ /* 0x000fe20000000016 */
[----:B------:R-:W0:Y:S01]  /*11b0*/  LDS.128 R8, [R5+0x20] ;  /* 0x0000200005087984 */ /* 0x000e220000000c00 */
[----:B------:R-:W-:-:S03]  /*11c0*/  IMAD.WIDE.U32 R12, R13, 0x4, R16 ;  /* 0x000000040d0c7825 */ /* 0x000fc600078e0010 */
[----:B------:R-:W-:Y:S04]  /*11d0*/  LDS R22, [R6+0x340] ;  /* 0x0003400006167984 */ /* 0x000fe80000000800 */
[----:B------:R-:W1:Y:S01]  /*11e0*/  LDS.128 R16, [R5+0x30] ;  /* 0x0000300005107984 */ /* 0x000e620000000c00 */
[----:B------:R-:W-:Y:S06]  /*11f0*/  BAR.SYNC.DEFER_BLOCKING 0x0 ;  /* 0x0000000000007b1d */ /* 0x000fec0000010000 */
[----:B------:R-:W2:Y:S04]  /*1200*/  LDG.E R13, desc[UR8][R12.64] ;  /* 0x000000080c0d7981 */ /* 0x000ea8000c1e1900 */
[----:B------:R-:W3:Y:S01]  /*1210*/  LDG.E R27, desc[UR8][R26.64] ;  /* 0x000000081a1b7981 */ /* 0x000ee2000c1e1900 */
[----:B------:R-:W-:-:S04]  /*1220*/  FFMA R29, R20, R15, R25 ;  /* 0x0000000f141d7223 */ /* 0x000fc80000000019 */
[----:B0-----:R-:W-:-:S04]  /*1230*/  FFMA R37, R8, R36, R29 ;  /* 0x0000002408257223 */ /* 0x001fc8000000001d */
[----:B------:R-:W-:-:S04]  /*1240*/  FFMA R8, R28, R9, R37 ;  /* 0x000000091c087223 */ /* 0x000fc80000000025 */
[----:B------:R-:W-:-:S04]  /*1250*/  FFMA R35, R35, R10, R8 ;  /* 0x0000000a23237223 */ /* 0x000fc80000000008 */
[----:B------:R-:W-:-:S04]  /*1260*/  FFMA R35, R34, R11, R35 ;  /* 0x0000000b22237223 */ /* 0x000fc80000000023 */
[----:B-1----:R-:W-:-:S04]  /*1270*/  FFMA R31, R16, R31, R35 ;  /* 0x0000001f101f7223 */ /* 0x002fc80000000023 */
[----:B------:R-:W-:-:S04]  /*1280*/  FFMA R22, R22, R17, R31 ;  /* 0x0000001116167223 */ /* 0x000fc8000000001f */
[----:B------:R-:W-:-:S04]  /*1290*/  FFMA R33, R33, R18, R22 ;  /* 0x0000001221217223 */ /* 0x000fc80000000016 */
[----:B------:R-:W-:Y:S01]  /*12a0*/  FFMA R35, R24, R19, R33 ;  /* 0x0000001318237223 */ /* 0x000fe20000000021 */
        /* <DEDUP_REMOVED lines=14> */
[----:B------:R-:W-:Y:S04]  /*1390*/  LDS R33, [R6+0x200] ;  /* 0x0002000006217984 */ /* 0x000fe80000000800 */
[----:B------:R-:W5:Y:S01]  /*13a0*/  LDS.128 R16, [R5+0x20] ;  /* 0x0000200005107984 */ /* 0x000f620000000c00 */
[----:B0-----:R-:W-:-:S03]  /*13b0*/  FFMA R25, R12, R25, R35 ;  /* 0x000000190c197223 */ /* 0x001fc60000000023 */
[----:B------:R-:W0:Y:S01]  /*13c0*/  LDS R24, [R6+0x240] ;  /* 0x0002400006187984 */ /* 0x000e220000000800 */
[----:B-1----:R-:W-:-:S03]  /*13d0*/  FFMA R20, R20, R13, R25 ;  /* 0x0000000d14147223 */ /* 0x002fc60000000019 */
[----:B------:R-:W1:Y:S01]  /*13e0*/  LDS R25, [R6+0x280] ;  /* 0x0002800006197984 */ /* 0x000e620000000800 */
[----:B--2---:R-:W-:-:S03]  /*13f0*/  FFMA R29, R29, R14, R20 ;  /* 0x0000000e1d1d7223 */ /* 0x004fc60000000014 */
[----:B------:R-:W2:Y:S01]  /*1400*/  LDS R20, [R6+0x2c0] ;  /* 0x0002c00006147984 */ /* 0x000ea20000000800 */
[----:B---3--:R-:W-:-:S03]  /*1410*/  FFMA R35, R28, R15, R29 ;  /* 0x0000000f1c237223 */ /* 0x008fc6000000001d */
[----:B------:R-:W-:Y:S04]  /*1420*/  LDS R29, [R6+0x300] ;  /* 0x00030000061d7984 */ /* 0x000fe80000000800 */
[----:B------:R-:W3:Y:S01]  /*1430*/  LDS.128 R12, [R5+0x30] ;  /* 0x00003000050c7984 */ /* 0x000ee20000000c00 */
[----:B----4-:R-:W-:-:S03]  /*1440*/  FFMA R35, R8, R27, R35 ;  /* 0x0000001b08237223 */ /* 0x010fc60000000023 */
[----:B------:R-:W4:Y:S04]  /*1450*/  LDS R28, [R6+0x340] ;  /* 0x00034000061c7984 */ /* 0x000f280000000800 */
[----:B------:R-:W4:Y:S01]  /*1460*/  LDS R27, [R6+0x380] ;  /* 0x00038000061b7984 */ /* 0x000f220000000800 */
[----:B-----5:R-:W-:-:S03]  /*1470*/  FFMA R26, R26, R9, R35 ;  /* 0x000000091a1a7223 */ /* 0x020fc60000000023 */
[----:B------:R-:W5:Y:S01]  /*1480*/  LDS R8, [R6+0x3c0] ;  /* 0x0003c00006087984 */ /* 0x000f620000000800 */
[----:B------:R-:W-:-:S04]  /*1490*/  FFMA R31, R31, R10, R26 ;  /* 0x0000000a1f1f7223 */ /* 0x000fc8000000001a */
[----:B------:R-:W-:-:S04]  /*14a0*/  FFMA R11, R22, R11, R31 ;  /* 0x0000000b160b7223 */ /* 0x000fc8000000001f */
[----:B------:R-:W-:-:S04]  /*14b0*/  FFMA R11, R16, R33, R11 ;  /* 0x00000021100b7223 */ /* 0x000fc8000000000b */
[----:B0-----:R-:W-:-:S04]  /*14c0*/  FFMA R24, R24, R17, R11 ;  /* 0x0000001118187223 */ /* 0x001fc8000000000b */
[----:B-1----:R-:W-:-:S04]  /*14d0*/  FFMA R25, R25, R18, R24 ;  /* 0x0000001219197223 */ /* 0x002fc80000000018 */
[----:B--2---:R-:W-:-:S04]  /*14e0*/  FFMA R19, R20, R19, R25 ;  /* 0x0000001314137223 */ /* 0x004fc80000000019 */
[----:B---3--:R-:W-:-:S04]  /*14f0*/  FFMA R19, R12, R29, R19 ;  /* 0x0000001d0c137223 */ /* 0x008fc80000000013 */
[----:B----4-:R-:W-:-:S04]  /*1500*/  FFMA R28, R28, R13, R19 ;  /* 0x0000000d1c1c7223 */ /* 0x010fc80000000013 */
[----:B------:R-:W-:-:S04]  /*1510*/  FFMA R27, R27, R14, R28 ;  /* 0x0000000e1b1b7223 */ /* 0x000fc8000000001c */
[----:B-----5:R-:W-:Y:S01]  /*1520*/  FFMA R33, R8, R15, R27 ;  /* 0x0000000f08217223 */ /* 0x020fe2000000001b */
[----:B------:R-:W-:Y:S06]  /*1530*/  BAR.SYNC.DEFER_BLOCKING 0x0 ;  /* 0x0000000000007b1d */ /* 0x000fec0000010000 */
.L_x_3:
[----:B------:R-:W-:Y:S05]  /*1540*/  @P1 BRA `(.L_x_0) ;  /* 0x0000000000d81947 */ /* 0x000fea0003800000 */
[----:B------:R-:W0:Y:S01]  /*1550*/  LDC.64 R8, c[0x0][0x380] ;  /* 0x0000e000ff087b82 */ /* 0x000e220000000a00 */
[C---:B------:R-:W-:Y:S02]  /*1560*/  LEA R6, R0.reuse, R3, 0x4 ;  /* 0x0000000300067211 */ /* 0x040fe400078e20ff */
[----:B------:R-:W-:-:S03]  /*1570*/  LEA R7, R0, R7, 0x4 ;  /* 0x0000000700077211 */ /* 0x000fc600078e20ff */
[----:B------:R-:W-:Y:S02]  /*1580*/  IMAD R11, R6, R4, R21 ;  /* 0x00000004060b7224 */ /* 0x000fe400078e0215 */
[----:B------:R-:W1:Y:S01]  /*1590*/  LDC.64 R12, c[0x0][0x388] ;  /* 0x0000e200ff0c7b82 */ /* 0x000e620000000a00 */
[----:B0-----:R-:W-:-:S06]  /*15a0*/  IMAD.WIDE.U32 R6, R7, 0x4, R8 ;  /* 0x0000000407067825 */ /* 0x001fcc00078e0008 */
[----:B------:R-:W2:Y:S01]  /*15b0*/  LDG.E R6, desc[UR8][R6.64] ;  /* 0x0000000806067981 */ /* 0x000ea2000c1e1900 */
[----:B-1----:R-:W-:-:S06]  /*15c0*/  IMAD.WIDE.U32 R12, R11, 0x4, R12 ;  /* 0x000000040b0c7825 */ /* 0x002fcc00078e000c */
[----:B------:R-:W3:Y:S01]  /*15d0*/  LDG.E R12, desc[UR8][R12.64] ;  /* 0x000000080c0c7981 */ /* 0x000ee2000c1e1900 */
[----:B------:R-:W-:-:S04]  /*15e0*/  UIADD3 UR4, UPT, UPT, UR4, 0x400, URZ ;  /* 0x0000040004047890 */ /* 0x000fc8000fffe0ff */
[----:B------:R-:W-:Y:S01]  /*15f0*/  ULEA UR4, UR6, UR4, 0x18 ;  /* 0x0000000406047291 */ /* 0x000fe2000f8ec0ff */
[----:B------:R-:W-:-:S05]  /*1600*/  LEA R15, R2, R5, 0x2 ;  /* 0x00000005020f7211 */ /* 0x000fca00078e10ff */
[----:B------:R-:W-:-:S04]  /*1610*/  LEA R0, R2, UR4, 0x2 ;  /* 0x0000000402007c11 */ /* 0x000fc8000f8e10ff */
        /* <DEDUP_REMOVED lines=41> */
.L_x_0:
[----:B------:R-:W-:-:S04]  /*18b0*/  VIMNMX R3, PT, PT, R23, R21, !PT ;  /* 0x0000001517037248 */ /* 0x000fc80007fe0100 */
[----:B------:R-:W-:-:S13]  /*18c0*/  ISETP.GE.AND P0, PT, R3, R4, PT ;  /* 0x000000040300720c */ /* 0x000fda0003f06270 */
[----:B------:R-:W-:Y:S05]  /*18d0*/  @P0 EXIT ;  /* 0x000000000000094d */ /* 0x000fea0003800000 */
[----:B------:R-:W0:Y:S01]  /*18e0*/  LDC.64 R2, c[0x0][0x390] ;  /* 0x0000e400ff027b82 */ /* 0x000e220000000a00 */
[----:B------:R-:W-:-:S04]  /*18f0*/  IMAD R21, R23, R4, R21 ;  /* 0x0000000417157224 */ /* 0x000fc800078e0215 */
[----:B0-----:R-:W-:-:S05]  /*1900*/  IMAD.WIDE R2, R21, 0x4, R2 ;  /* 0x0000000415027825 */ /* 0x001fca00078e0202 */
[----:B------:R-:W-:Y:S01]  /*1910*/  STG.E desc[UR8][R2.64], R33 ;  /* 0x0000002102007986 */ /* 0x000fe2000c101908 */
[----:B------:R-:W-:Y:S05]  /*1920*/  EXIT ;  /* 0x000000000000794d */ /* 0x000fea0003800000 */
.L_x_4:
[----:B------:R-:W-:-:S00]  /*1930*/  BRA `(.L_x_4) ;  /* 0xfffffffc00fc7947 */ /* 0x000fc0000383ffff */
[----:B------:R-:W-:-:S00]  /*1940*/  NOP ;  /* 0x0000000000007918 */ /* 0x000fc00000000000 */
        /* <DEDUP_REMOVED lines=11> */
.L_x_5:


//--------------------- .nv.shared._Z15matrixMulSharedPfS_S_i --------------------------
	.section	.nv.shared._Z15matrixMulSharedPfS_S_i,"aw",@nobits
	.sectionflags	@""
	.align	4
.nv.shared._Z15matrixMulSharedPfS_S_i:
	.zero		3072


//--------------------- .nv.shared.reserved.0     --------------------------
	.section	.nv.shared.reserved.0,"aw",@nobits
	.weak		__nv_reservedSMEM_offset_0_alias
	.size		__nv_reservedSMEM_offset_0_alias, 0, 64
	.other		__nv_reservedSMEM_offset_0_alias,@"STO_CUDA_RESERVED_SHARED STV_DEFAULT"
__nv_reservedSMEM_offset_0_alias:
	.zero		0
	.zero		64


//--------------------- .nv.constant0._Z15matrixMulSharedPfS_S_i --------------------------
	.section	.nv.constant0._Z15matrixMulSharedPfS_S_i,"a",@progbits
	.sectionflags	@""
	.align	4
.nv.constant0._Z15matrixMulSharedPfS_S_i:
	.zero		924


//--------------------- SYMBOLS --------------------------

	.type		.nv.reservedSmem.offset0,@object
	.size		.nv.reservedSmem.offset0,0x4
	.type		.nv.reservedSmem.cap,@object
	.size		.nv.reservedSmem.cap,0x4
